	.target	sm_90a

	.elftype	@"ET_EXEC"


//--------------------- .note.nv.tkinfo           --------------------------
	.section	.note.nv.tkinfo,"",@"SHT_NOTE"
	.sectionflags	@"SHF_NOTE_NV_TKINFO"
	.tkinfo
        /*0018*/ 	.word	0x00000002
        /*0030*/ 	.string	""
        /*0030*/ 	.string	"ptxas"
        /*0030*/ 	.string	"Cuda compilation tools, release 13.0, V13.0.88"
        /*0030*/ 	.string	"Build cuda_13.0.r13.0/compiler.36424714_0"
        /*0030*/ 	.string	"-arch sm_90a -m 64 "



//--------------------- .note.nv.cuinfo           --------------------------
	.section	.note.nv.cuinfo,"",@"SHT_NOTE"
	.sectionflags	@"SHF_NOTE_NV_CUINFO"
        /*0018*/ 	.short	0x0002
        /*001a*/ 	.short	0x005a
        /*001c*/ 	.short	0x0082
	.zero		2


//--------------------- .nv.info                  --------------------------
	.section	.nv.info,"",@"SHT_CUDA_INFO"
	.align	4


	//----- nvinfo : EIATTR_REGCOUNT
	.align		4
        /*0000*/ 	.byte	0x04, 0x2f
        /*0002*/ 	.short	(.L_15 - .L_14)
	.align		4
.L_14:
        /*0004*/ 	.word	index@(_ZN7cutlass13device_kernelINS_4gemm6kernel13GemmUniversalIN4cute5tupleIJiiiiEEENS1_10collective13CollectiveMmaINS1_34MainloopSm90TmaGmmaWarpSpecializedILi14ENS5_IJNS4_1CILi1EEESB_SB_EEENS1_32KernelTmaWarpSpecializedPingpongEEENS5_IJNSA_ILi64EEESF_SF_EEENS_6half_tENS5_IJlSB_lEEESH_SI_NS4_8TiledMMAINS4_8MMA_AtomIJNS4_4SM904GMMA25MMA_64x64x16_F32F16F16_SSILNSM_5MajorE0ELSO_0ELNSM_7ScaleInE1ELSP_1EEEEEENS4_6LayoutISC_NS5_IJNSA_ILi0EEEST_ST_EEEEENS5_IJNS4_10UnderscoreESW_SW_EEEEENS4_13SM90_TMA_LOADENS4_14ComposedLayoutINS4_7SwizzleILi3ELi4ELi3EEENS4_18smem_ptr_flag_bitsILi16EEENSS_INS5_IJNSA_ILi8EEESF_EEENS5_IJSF_SB_EEEEEEEvNS4_8identityESZ_S19_vS1A_EENS_8epilogue10collective6detail29Sm90TmaWarpSpecializedAdapterINS1D_15DefaultEpilogueISH_SI_SI_NS1C_6thread17LinearCombinationISH_Li1EffLNS1H_9ScaleType4KindE0ELNS_15FloatRoundStyleE2ESH_EENS1_15EpilogueDefaultEEEEEvvEEEEvNT_6ParamsE)
        /*0008*/ 	.word	0x000000a8


	//----- nvinfo : EIATTR_FRAME_SIZE
	.align		4
.L_15:
        /*000c*/ 	.byte	0x04, 0x11
        /*000e*/ 	.short	(.L_17 - .L_16)
	.align		4
.L_16:
        /*0010*/ 	.word	index@(_ZN7cutlass13device_kernelINS_4gemm6kernel13GemmUniversalIN4cute5tupleIJiiiiEEENS1_10collective13CollectiveMmaINS1_34MainloopSm90TmaGmmaWarpSpecializedILi14ENS5_IJNS4_1CILi1EEESB_SB_EEENS1_32KernelTmaWarpSpecializedPingpongEEENS5_IJNSA_ILi64EEESF_SF_EEENS_6half_tENS5_IJlSB_lEEESH_SI_NS4_8TiledMMAINS4_8MMA_AtomIJNS4_4SM904GMMA25MMA_64x64x16_F32F16F16_SSILNSM_5MajorE0ELSO_0ELNSM_7ScaleInE1ELSP_1EEEEEENS4_6LayoutISC_NS5_IJNSA_ILi0EEEST_ST_EEEEENS5_IJNS4_10UnderscoreESW_SW_EEEEENS4_13SM90_TMA_LOADENS4_14ComposedLayoutINS4_7SwizzleILi3ELi4ELi3EEENS4_18smem_ptr_flag_bitsILi16EEENSS_INS5_IJNSA_ILi8EEESF_EEENS5_IJSF_SB_EEEEEEEvNS4_8identityESZ_S19_vS1A_EENS_8epilogue10collective6detail29Sm90TmaWarpSpecializedAdapterINS1D_15DefaultEpilogueISH_SI_SI_NS1C_6thread17LinearCombinationISH_Li1EffLNS1H_9ScaleType4KindE0ELNS_15FloatRoundStyleE2ESH_EENS1_15EpilogueDefaultEEEEEvvEEEEvNT_6ParamsE)
        /*0014*/ 	.word	0x00000008


	//----- nvinfo : EIATTR_MIN_STACK_SIZE
	.align		4
.L_17:
        /*0018*/ 	.byte	0x04, 0x12
        /*001a*/ 	.short	(.L_19 - .L_18)
	.align		4
.L_18:
        /*001c*/ 	.word	index@(_ZN7cutlass13device_kernelINS_4gemm6kernel13GemmUniversalIN4cute5tupleIJiiiiEEENS1_10collective13CollectiveMmaINS1_34MainloopSm90TmaGmmaWarpSpecializedILi14ENS5_IJNS4_1CILi1EEESB_SB_EEENS1_32KernelTmaWarpSpecializedPingpongEEENS5_IJNSA_ILi64EEESF_SF_EEENS_6half_tENS5_IJlSB_lEEESH_SI_NS4_8TiledMMAINS4_8MMA_AtomIJNS4_4SM904GMMA25MMA_64x64x16_F32F16F16_SSILNSM_5MajorE0ELSO_0ELNSM_7ScaleInE1ELSP_1EEEEEENS4_6LayoutISC_NS5_IJNSA_ILi0EEEST_ST_EEEEENS5_IJNS4_10UnderscoreESW_SW_EEEEENS4_13SM90_TMA_LOADENS4_14ComposedLayoutINS4_7SwizzleILi3ELi4ELi3EEENS4_18smem_ptr_flag_bitsILi16EEENSS_INS5_IJNSA_ILi8EEESF_EEENS5_IJSF_SB_EEEEEEEvNS4_8identityESZ_S19_vS1A_EENS_8epilogue10collective6detail29Sm90TmaWarpSpecializedAdapterINS1D_15DefaultEpilogueISH_SI_SI_NS1C_6thread17LinearCombinationISH_Li1EffLNS1H_9ScaleType4KindE0ELNS_15FloatRoundStyleE2ESH_EENS1_15EpilogueDefaultEEEEEvvEEEEvNT_6ParamsE)
        /*0020*/ 	.word	0x00000008
.L_19:


//--------------------- .nv.compat                --------------------------
	.section	.nv.compat,"",@"SHT_CUDA_COMPAT_INFO"
	.align	4
        /*0000*/ 	.byte	0x02, 0x09, 0x01, 0x00, 0x02, 0x02, 0x04, 0x00, 0x02, 0x05, 0x05, 0x00, 0x03, 0x07, 0x01, 0x01
        /*0010*/ 	.byte	0x02, 0x03, 0x01, 0x00, 0x02, 0x06, 0x01, 0x00, 0x04, 0x0b, 0x08, 0x00, 0x00, 0x00, 0x00, 0x00
        /*0020*/ 	.byte	0x00, 0x00, 0x00, 0x00


//--------------------- .nv.info._ZN7cutlass13device_kernelINS_4gemm6kernel13GemmUniversalIN4cute5tupleIJiiiiEEENS1_10collective13CollectiveMmaINS1_34MainloopSm90TmaGmmaWarpSpecializedILi14ENS5_IJNS4_1CILi1EEESB_SB_EEENS1_32KernelTmaWarpSpecializedPingpongEEENS5_IJNSA_ILi64EEESF_SF_EEENS_6half_tENS5_IJlSB_lEEESH_SI_NS4_8TiledMMAINS4_8MMA_AtomIJNS4_4SM904GMMA25MMA_64x64x16_F32F16F16_SSILNSM_5MajorE0ELSO_0ELNSM_7ScaleInE1ELSP_1EEEEEENS4_6LayoutISC_NS5_IJNSA_ILi0EEEST_ST_EEEEENS5_IJNS4_10UnderscoreESW_SW_EEEEENS4_13SM90_TMA_LOADENS4_14ComposedLayoutINS4_7SwizzleILi3ELi4ELi3EEENS4_18smem_ptr_flag_bitsILi16EEENSS_INS5_IJNSA_ILi8EEESF_EEENS5_IJSF_SB_EEEEEEEvNS4_8identityESZ_S19_vS1A_EENS_8epilogue10collective6detail29Sm90TmaWarpSpecializedAdapterINS1D_15DefaultEpilogueISH_SI_SI_NS1C_6thread17LinearCombinationISH_Li1EffLNS1H_9ScaleType4KindE0ELNS_15FloatRoundStyleE2ESH_EENS1_15EpilogueDefaultEEEEEvvEEEEvNT_6ParamsE --------------------------
	.section	.nv.info._ZN7cutlass13device_kernelINS_4gemm6kernel13GemmUniversalIN4cute5tupleIJiiiiEEENS1_10collective13CollectiveMmaINS1_34MainloopSm90TmaGmmaWarpSpecializedILi14ENS5_IJNS4_1CILi1EEESB_SB_EEENS1_32KernelTmaWarpSpecializedPingpongEEENS5_IJNSA_ILi64EEESF_SF_EEENS_6half_tENS5_IJlSB_lEEESH_SI_NS4_8TiledMMAINS4_8MMA_AtomIJNS4_4SM904GMMA25MMA_64x64x16_F32F16F16_SSILNSM_5MajorE0ELSO_0ELNSM_7ScaleInE1ELSP_1EEEEEENS4_6LayoutISC_NS5_IJNSA_ILi0EEEST_ST_EEEEENS5_IJNS4_10UnderscoreESW_SW_EEEEENS4_13SM90_TMA_LOADENS4_14ComposedLayoutINS4_7SwizzleILi3ELi4ELi3EEENS4_18smem_ptr_flag_bitsILi16EEENSS_INS5_IJNSA_ILi8EEESF_EEENS5_IJSF_SB_EEEEEEEvNS4_8identityESZ_S19_vS1A_EENS_8epilogue10collective6detail29Sm90TmaWarpSpecializedAdapterINS1D_15DefaultEpilogueISH_SI_SI_NS1C_6thread17LinearCombinationISH_Li1EffLNS1H_9ScaleType4KindE0ELNS_15FloatRoundStyleE2ESH_EENS1_15EpilogueDefaultEEEEEvvEEEEvNT_6ParamsE,"",@"SHT_CUDA_INFO"
	.sectionflags	@""
	.align	4


	//----- nvinfo : EIATTR_CUDA_API_VERSION
	.align		4
        /*0000*/ 	.byte	0x04, 0x37
        /*0002*/ 	.short	(.L_21 - .L_20)
.L_20:
        /*0004*/ 	.word	0x00000082


	//----- nvinfo : EIATTR_KPARAM_INFO
	.align		4
.L_21:
        /*0008*/ 	.byte	0x04, 0x17
        /*000a*/ 	.short	(.L_23 - .L_22)
.L_22:
        /*000c*/ 	.word	0x00000000
        /*0010*/ 	.short	0x0000
        /*0012*/ 	.short	0x0070
        /*0014*/ 	.byte	0x00, 0xf0, 0x01, 0x10


	//----- nvinfo : EIATTR_SPARSE_MMA_MASK
	.align		4
.L_23:
        /*0018*/ 	.byte	0x03, 0x50
        /*001a*/ 	.short	0x0000


	//----- nvinfo : EIATTR_MAXREG_COUNT
	.align		4
        /*001c*/ 	.byte	0x03, 0x1b
        /*001e*/ 	.short	0x00a8


	//----- nvinfo : EIATTR_NUM_BARRIERS
	.align		4
        /*0020*/ 	.byte	0x02, 0x4c
        /*0022*/ 	.byte	0x01
	.zero		1


	//----- nvinfo : EIATTR_EXTERNS
	.align		4
        /*0024*/ 	.byte	0x04, 0x0f
        /*0026*/ 	.short	(.L_25 - .L_24)


	//   ....[0]....
	.align		4
.L_24:
        /*0028*/ 	.word	index@(__assertfail)


	//----- nvinfo : EIATTR_ANNOTATIONS
	.align		4
.L_25:
        /*002c*/ 	.byte	0x04, 0x55
        /*002e*/ 	.short	(.L_27 - .L_26)


	//   ....[0]....
.L_26:
        /*0030*/ 	.word	0x00000001
        /*0034*/ 	.byte	0x40, 0x0c, 0x00, 0x00, 0x01, 0x00, 0x00, 0x00, 0x90, 0x44, 0x00, 0x00, 0x01, 0x00, 0x00, 0x00
        /*0044*/ 	.byte	0x80, 0x50, 0x00, 0x00


	//----- nvinfo : EIATTR_MERCURY_ISA_VERSION
	.align		4
.L_27:
        /*0048*/ 	.byte	0x03, 0x5f
        /*004a*/ 	.short	0x0101


	//----- nvinfo : EIATTR_INT_WARP_WIDE_INSTR_OFFSETS
	.align		4
        /*004c*/ 	.byte	0x04, 0x31
        /*004e*/ 	.short	(.L_29 - .L_28)


	//   ....[0]....
.L_28:
        /*0050*/ 	.word	0x00000550


	//   ....[1]....
        /*0054*/ 	.word	0x00000570


	//   ....[2]....
        /*0058*/ 	.word	0x000005f0


	//   ....[3]....
        /*005c*/ 	.word	0x00000600


	//   ....[4]....
        /*0060*/ 	.word	0x00000610


	//   ....[5]....
        /*0064*/ 	.word	0x00000630


	//   ....[6]....
        /*0068*/ 	.word	0x000006c0


	//   ....[7]....
        /*006c*/ 	.word	0x000006e0


	//----- nvinfo : EIATTR_COOP_GROUP_MASK_REGIDS
	.align		4
.L_29:
        /*0070*/ 	.byte	0x04, 0x29
        /*0072*/ 	.short	(.L_31 - .L_30)


	//   ....[0]....
.L_30:
        /*0074*/ 	.word	0xffffffff


	//   ....[1]....
        /*0078*/ 	.word	0xffffffff


	//   ....[2]....
        /*007c*/ 	.word	0xffffffff


	//   ....[3]....
        /*0080*/ 	.word	0xffffffff


	//   ....[4]....
        /*0084*/ 	.word	0xffffffff


	//   ....[5]....
        /*0088*/ 	.word	0xffffffff


	//----- nvinfo : EIATTR_COOP_GROUP_INSTR_OFFSETS
	.align		4
.L_31:
        /*008c*/ 	.byte	0x04, 0x28
        /*008e*/ 	.short	(.L_33 - .L_32)


	//   ....[0]....
.L_32:
        /*0090*/ 	.word	0x00000070


	//   ....[1]....
        /*0094*/ 	.word	0x00000080


	//   ....[2]....
        /*0098*/ 	.word	0x00000140


	//   ....[3]....
        /*009c*/ 	.word	0x00000440


	//   ....[4]....
        /*00a0*/ 	.word	0x00000480


	//   ....[5]....
        /*00a4*/ 	.word	0x000004d0


	//----- nvinfo : EIATTR_REG_RECONFIG
	.align		4
.L_33:
        /*00a8*/ 	.byte	0x01, 0x54
	.zero		2


	//----- nvinfo : EIATTR_SYSCALL_OFFSETS
	.align		4
        /*00ac*/ 	.byte	0x04, 0x46
        /*00ae*/ 	.short	(.L_35 - .L_34)


	//   ....[0]....
.L_34:
        /*00b0*/ 	.word	0x00001780


	//----- nvinfo : EIATTR_MBARRIER_INSTR_OFFSETS
	.align		4
.L_35:
        /*00b4*/ 	.byte	0x04, 0x39
        /*00b6*/ 	.short	(.L_37 - .L_36)


	//   ....[0]....
.L_36:
        /*00b8*/ 	.word	0x00000260
        /*00bc*/ 	.word	0x000000ff
        /*00c0*/ 	.word	0x00000000
        /*00c4*/ 	.short	0x0100
        /*00c6*/ 	.byte	0x08
	.zero		1


	//   ....[1]....
        /*00c8*/ 	.word	0x00000270
        /*00cc*/ 	.word	0x000000ff
        /*00d0*/ 	.word	0x00000070
        /*00d4*/ 	.short	0x0100
        /*00d6*/ 	.byte	0x08
	.zero		1


	//   ....[2]....
        /*00d8*/ 	.word	0x00000280
        /*00dc*/ 	.word	0x000000ff
        /*00e0*/ 	.word	0x00000008
        /*00e4*/ 	.short	0x0100
        /*00e6*/ 	.byte	0x08
	.zero		1


	//   ....[3]....
        /*00e8*/ 	.word	0x00000290
        /*00ec*/ 	.word	0x000000ff
        /*00f0*/ 	.word	0x00000078
        /*00f4*/ 	.short	0x0100
        /*00f6*/ 	.byte	0x08
	.zero		1


	//   ....[4]....
        /*00f8*/ 	.word	0x000002a0
        /*00fc*/ 	.word	0x000000ff
        /*0100*/ 	.word	0x00000010
        /*0104*/ 	.short	0x0100
        /*0106*/ 	.byte	0x08
	.zero		1


	//   ....[5]....
        /*0108*/ 	.word	0x000002b0
        /*010c*/ 	.word	0x000000ff
        /*0110*/ 	.word	0x00000080
        /*0114*/ 	.short	0x0100
        /*0116*/ 	.byte	0x08
	.zero		1


	//   ....[6]....
        /*0118*/ 	.word	0x000002c0
        /*011c*/ 	.word	0x000000ff
        /*0120*/ 	.word	0x00000018
        /*0124*/ 	.short	0x0100
        /*0126*/ 	.byte	0x08
	.zero		1


	//   ....[7]....
        /*0128*/ 	.word	0x000002d0
        /*012c*/ 	.word	0x000000ff
        /*0130*/ 	.word	0x00000088
        /*0134*/ 	.short	0x0100
        /*0136*/ 	.byte	0x08
	.zero		1


	//   ....[8]....
        /*0138*/ 	.word	0x000002e0
        /*013c*/ 	.word	0x000000ff
        /*0140*/ 	.word	0x00000020
        /*0144*/ 	.short	0x0100
        /*0146*/ 	.byte	0x08
	.zero		1


	//   ....[9]....
        /*0148*/ 	.word	0x000002f0
        /*014c*/ 	.word	0x000000ff
        /*0150*/ 	.word	0x00000090
        /*0154*/ 	.short	0x0100
        /*0156*/ 	.byte	0x08
	.zero		1


	//   ....[10]....
        /*0158*/ 	.word	0x00000300
        /*015c*/ 	.word	0x000000ff
        /*0160*/ 	.word	0x00000028
        /*0164*/ 	.short	0x0100
        /*0166*/ 	.byte	0x08
	.zero		1


	//   ....[11]....
        /*0168*/ 	.word	0x00000310
        /*016c*/ 	.word	0x000000ff
        /*0170*/ 	.word	0x00000098
        /*0174*/ 	.short	0x0100
        /*0176*/ 	.byte	0x08
	.zero		1


	//   ....[12]....
        /*0178*/ 	.word	0x00000320
        /*017c*/ 	.word	0x000000ff
        /*0180*/ 	.word	0x00000030
        /*0184*/ 	.short	0x0100
        /*0186*/ 	.byte	0x08
	.zero		1


	//   ....[13]....
        /*0188*/ 	.word	0x00000330
        /*018c*/ 	.word	0x000000ff
        /*0190*/ 	.word	0x000000a0
        /*0194*/ 	.short	0x0100
        /*0196*/ 	.byte	0x08
	.zero		1


	//   ....[14]....
        /*0198*/ 	.word	0x00000340
        /*019c*/ 	.word	0x000000ff
        /*01a0*/ 	.word	0x00000038
        /*01a4*/ 	.short	0x0100
        /*01a6*/ 	.byte	0x08
	.zero		1


	//   ....[15]....
        /*01a8*/ 	.word	0x00000350
        /*01ac*/ 	.word	0x000000ff
        /*01b0*/ 	.word	0x000000a8
        /*01b4*/ 	.short	0x0100
        /*01b6*/ 	.byte	0x08
	.zero		1


	//   ....[16]....
        /*01b8*/ 	.word	0x00000360
        /*01bc*/ 	.word	0x000000ff
        /*01c0*/ 	.word	0x00000040
        /*01c4*/ 	.short	0x0100
        /*01c6*/ 	.byte	0x08
	.zero		1


	//   ....[17]....
        /*01c8*/ 	.word	0x00000370
        /*01cc*/ 	.word	0x000000ff
        /*01d0*/ 	.word	0x000000b0
        /*01d4*/ 	.short	0x0100
        /*01d6*/ 	.byte	0x08
	.zero		1


	//   ....[18]....
        /*01d8*/ 	.word	0x00000380
        /*01dc*/ 	.word	0x000000ff
        /*01e0*/ 	.word	0x00000048
        /*01e4*/ 	.short	0x0100
        /*01e6*/ 	.byte	0x08
	.zero		1


	//   ....[19]....
        /*01e8*/ 	.word	0x00000390
        /*01ec*/ 	.word	0x000000ff
        /*01f0*/ 	.word	0x000000b8
        /*01f4*/ 	.short	0x0100
        /*01f6*/ 	.byte	0x08
	.zero		1


	//   ....[20]....
        /*01f8*/ 	.word	0x000003a0
        /*01fc*/ 	.word	0x000000ff
        /*0200*/ 	.word	0x00000050
        /*0204*/ 	.short	0x0100
        /*0206*/ 	.byte	0x08
	.zero		1


	//   ....[21]....
        /*0208*/ 	.word	0x000003b0
        /*020c*/ 	.word	0x000000ff
        /*0210*/ 	.word	0x000000c0
        /*0214*/ 	.short	0x0100
        /*0216*/ 	.byte	0x08
	.zero		1


	//   ....[22]....
        /*0218*/ 	.word	0x000003c0
        /*021c*/ 	.word	0x000000ff
        /*0220*/ 	.word	0x00000058
        /*0224*/ 	.short	0x0100
        /*0226*/ 	.byte	0x08
	.zero		1


	//   ....[23]....
        /*0228*/ 	.word	0x000003d0
        /*022c*/ 	.word	0x000000ff
        /*0230*/ 	.word	0x000000c8
        /*0234*/ 	.short	0x0100
        /*0236*/ 	.byte	0x08
	.zero		1


	//   ....[24]....
        /*0238*/ 	.word	0x000003e0
        /*023c*/ 	.word	0x000000ff
        /*0240*/ 	.word	0x00000060
        /*0244*/ 	.short	0x0100
        /*0246*/ 	.byte	0x08
	.zero		1


	//   ....[25]....
        /*0248*/ 	.word	0x000003f0
        /*024c*/ 	.word	0x000000ff
        /*0250*/ 	.word	0x000000d0
        /*0254*/ 	.short	0x0100
        /*0256*/ 	.byte	0x08
	.zero		1


	//   ....[26]....
        /*0258*/ 	.word	0x00000400
        /*025c*/ 	.word	0x000000ff
        /*0260*/ 	.word	0x00000068
        /*0264*/ 	.short	0x0100
        /*0266*/ 	.byte	0x08
	.zero		1


	//   ....[27]....
        /*0268*/ 	.word	0x00000410
        /*026c*/ 	.word	0x000000ff
        /*0270*/ 	.word	0x000000d8
        /*0274*/ 	.short	0x0100
        /*0276*/ 	.byte	0x08
	.zero		1


	//   ....[28]....
        /*0278*/ 	.word	0x00000720
        /*027c*/ 	.word	0x000000ff
        /*0280*/ 	.word	0x00000110
        /*0284*/ 	.short	0x0100
        /*0286*/ 	.byte	0x08
	.zero		1


	//   ....[29]....
        /*0288*/ 	.word	0x00000790
        /*028c*/ 	.word	0x000000ff
        /*0290*/ 	.word	0x00000118
        /*0294*/ 	.short	0x0100
        /*0296*/ 	.byte	0x08
	.zero		1


	//   ....[30]....
        /*0298*/ 	.word	0x000007b0
        /*029c*/ 	.word	0x000000ff
        /*02a0*/ 	.word	0x000000f0
        /*02a4*/ 	.short	0x0100
        /*02a6*/ 	.byte	0x09
	.zero		1


	//   ....[31]....
        /*02a8*/ 	.word	0x000007c0
        /*02ac*/ 	.word	0x000000ff
        /*02b0*/ 	.word	0x000000f8
        /*02b4*/ 	.short	0x0100
        /*02b6*/ 	.byte	0x09
	.zero		1


	//   ....[32]....
        /*02b8*/ 	.word	0x000007d0
        /*02bc*/ 	.word	0x000000ff
        /*02c0*/ 	.word	0x00000100
        /*02c4*/ 	.short	0x0100
        /*02c6*/ 	.byte	0x09
	.zero		1


	//   ....[33]....
        /*02c8*/ 	.word	0x000007e0
        /*02cc*/ 	.word	0x000000ff
        /*02d0*/ 	.word	0x00000108
        /*02d4*/ 	.short	0x0100
        /*02d6*/ 	.byte	0x09
	.zero		1


	//   ....[34]....
        /*02d8*/ 	.word	0x00001660
        /*02dc*/ 	.word	0x0000003d
        /*02e0*/ 	.word	0x00000000
        /*02e4*/ 	.short	0x010a
        /*02e6*/ 	.byte	0x2a
	.zero		1


	//   ....[35]....
        /*02e8*/ 	.word	0x00001800
        /*02ec*/ 	.word	0x00000003
        /*02f0*/ 	.word	0x00000000
        /*02f4*/ 	.short	0x010a
        /*02f6*/ 	.byte	0x3f
	.zero		1


	//   ....[36]....
        /*02f8*/ 	.word	0x00001840
        /*02fc*/ 	.word	0x00000003
        /*0300*/ 	.word	0x00000000
        /*0304*/ 	.short	0x010a
        /*0306*/ 	.byte	0x3f
	.zero		1


	//   ....[37]....
        /*0308*/ 	.word	0x00001b40
        /*030c*/ 	.word	0x000000ff
        /*0310*/ 	.word	0x00000000
        /*0314*/ 	.short	0x010a
        /*0316*/ 	.byte	0x04
	.zero		1


	//   ....[38]....
        /*0318*/ 	.word	0x00001b80
        /*031c*/ 	.word	0x000000ff
        /*0320*/ 	.word	0x00000000
        /*0324*/ 	.short	0x010a
        /*0326*/ 	.byte	0x04
	.zero		1


	//   ....[39]....
        /*0328*/ 	.word	0x00001de0
        /*032c*/ 	.word	0x000000ff
        /*0330*/ 	.word	0x00000000
        /*0334*/ 	.short	0x0101
        /*0336*/ 	.byte	0x04
	.zero		1


	//   ....[40]....
        /*0338*/ 	.word	0x00001ed0
        /*033c*/ 	.word	0x0000003e
        /*0340*/ 	.word	0x00000000
        /*0344*/ 	.short	0x0101
        /*0346*/ 	.byte	0x2f
	.zero		1


	//   ....[41]....
        /*0348*/ 	.word	0x00001fb0
        /*034c*/ 	.word	0x000000ff
        /*0350*/ 	.word	0x00000000
        /*0354*/ 	.short	0x0101
        /*0356*/ 	.byte	0x06
	.zero		1


	//   ....[42]....
        /*0358*/ 	.word	0x00002060
        /*035c*/ 	.word	0x0000003d
        /*0360*/ 	.word	0x00000010
        /*0364*/ 	.short	0x010a
        /*0366*/ 	.byte	0x2a
	.zero		1


	//   ....[43]....
        /*0368*/ 	.word	0x000044b0
        /*036c*/ 	.word	0x00000040
        /*0370*/ 	.word	0x00000000
        /*0374*/ 	.short	0x0101
        /*0376*/ 	.byte	0x2f
	.zero		1


	//   ....[44]....
        /*0378*/ 	.word	0x00004e10
        /*037c*/ 	.word	0x0000000a
        /*0380*/ 	.word	0x00000070
        /*0384*/ 	.short	0x010a
        /*0386*/ 	.byte	0x3f
	.zero		1


	//   ....[45]....
        /*0388*/ 	.word	0x00005190
        /*038c*/ 	.word	0x00000008
        /*0390*/ 	.word	0x00000118
        /*0394*/ 	.short	0x0101
        /*0396*/ 	.byte	0x3f
	.zero		1


	//   ....[46]....
        /*0398*/ 	.word	0x00005920
        /*039c*/ 	.word	0x00000009
        /*03a0*/ 	.word	0x00000000
        /*03a4*/ 	.short	0x010a
        /*03a6*/ 	.byte	0x3f
	.zero		1


	//   ....[47]....
        /*03a8*/ 	.word	0x000059a0
        /*03ac*/ 	.word	0x00000008
        /*03b0*/ 	.word	0x00000000
        /*03b4*/ 	.short	0x010a
        /*03b6*/ 	.byte	0x3f
	.zero		1


	//   ....[48]....
        /*03b8*/ 	.word	0x00005a30
        /*03bc*/ 	.word	0x00000009
        /*03c0*/ 	.word	0x00000000
        /*03c4*/ 	.short	0x010a
        /*03c6*/ 	.byte	0x3f
	.zero		1


	//   ....[49]....
        /*03c8*/ 	.word	0x00005ac0
        /*03cc*/ 	.word	0x00000008
        /*03d0*/ 	.word	0x00000000
        /*03d4*/ 	.short	0x010a
        /*03d6*/ 	.byte	0x3f
	.zero		1


	//   ....[50]....
        /*03d8*/ 	.word	0x00005b50
        /*03dc*/ 	.word	0x00000009
        /*03e0*/ 	.word	0x00000000
        /*03e4*/ 	.short	0x010a
        /*03e6*/ 	.byte	0x3f
	.zero		1


	//   ....[51]....
        /*03e8*/ 	.word	0x00005be0
        /*03ec*/ 	.word	0x00000008
        /*03f0*/ 	.word	0x00000000
        /*03f4*/ 	.short	0x010a
        /*03f6*/ 	.byte	0x3f
	.zero		1


	//   ....[52]....
        /*03f8*/ 	.word	0x00005c70
        /*03fc*/ 	.word	0x00000009
        /*0400*/ 	.word	0x00000000
        /*0404*/ 	.short	0x010a
        /*0406*/ 	.byte	0x3f
	.zero		1


	//   ....[53]....
        /*0408*/ 	.word	0x00005d00
        /*040c*/ 	.word	0x00000008
        /*0410*/ 	.word	0x00000000
        /*0414*/ 	.short	0x010a
        /*0416*/ 	.byte	0x3f
	.zero		1


	//   ....[54]....
        /*0418*/ 	.word	0x00005d90
        /*041c*/ 	.word	0x00000009
        /*0420*/ 	.word	0x00000000
        /*0424*/ 	.short	0x010a
        /*0426*/ 	.byte	0x3f
	.zero		1


	//   ....[55]....
        /*0428*/ 	.word	0x00005e20
        /*042c*/ 	.word	0x00000008
        /*0430*/ 	.word	0x00000000
        /*0434*/ 	.short	0x010a
        /*0436*/ 	.byte	0x3f
	.zero		1


	//   ....[56]....
        /*0438*/ 	.word	0x00005eb0
        /*043c*/ 	.word	0x00000009
        /*0440*/ 	.word	0x00000000
        /*0444*/ 	.short	0x010a
        /*0446*/ 	.byte	0x3f
	.zero		1


	//   ....[57]....
        /*0448*/ 	.word	0x00005f40
        /*044c*/ 	.word	0x00000008
        /*0450*/ 	.word	0x00000000
        /*0454*/ 	.short	0x010a
        /*0456*/ 	.byte	0x3f
	.zero		1


	//   ....[58]....
        /*0458*/ 	.word	0x00005fd0
        /*045c*/ 	.word	0x0000000b
        /*0460*/ 	.word	0x00000000
        /*0464*/ 	.short	0x010a
        /*0466*/ 	.byte	0x3f
	.zero		1


	//   ....[59]....
        /*0468*/ 	.word	0x00006060
        /*046c*/ 	.word	0x00000003
        /*0470*/ 	.word	0x00000000
        /*0474*/ 	.short	0x010a
        /*0476*/ 	.byte	0x3f
	.zero		1


	//   ....[60]....
        /*0478*/ 	.word	0x000060c0
        /*047c*/ 	.word	0x0000003f
        /*0480*/ 	.word	0x00000000
        /*0484*/ 	.short	0x010a
        /*0486*/ 	.byte	0x3f
	.zero		1


	//   ....[61]....
        /*0488*/ 	.word	0x00006110
        /*048c*/ 	.word	0x00000003
        /*0490*/ 	.word	0x00000000
        /*0494*/ 	.short	0x010a
        /*0496*/ 	.byte	0x3f
	.zero		1


	//   ....[62]....
        /*0498*/ 	.word	0x00006170
        /*049c*/ 	.word	0x00000004
        /*04a0*/ 	.word	0x00000000
        /*04a4*/ 	.short	0x010a
        /*04a6*/ 	.byte	0x3f
	.zero		1


	//   ....[63]....
        /*04a8*/ 	.word	0x000061c0
        /*04ac*/ 	.word	0x0000003f
        /*04b0*/ 	.word	0x00000010
        /*04b4*/ 	.short	0x010a
        /*04b6*/ 	.byte	0x3f
	.zero		1


	//   ....[64]....
        /*04b8*/ 	.word	0x00006290
        /*04bc*/ 	.word	0x0000000a
        /*04c0*/ 	.word	0x00000070
        /*04c4*/ 	.short	0x010a
        /*04c6*/ 	.byte	0x3f
	.zero		1


	//   ....[65]....
        /*04c8*/ 	.word	0x00006360
        /*04cc*/ 	.word	0x00000009
        /*04d0*/ 	.word	0x00000000
        /*04d4*/ 	.short	0x010a
        /*04d6*/ 	.byte	0x3f
	.zero		1


	//   ....[66]....
        /*04d8*/ 	.word	0x000063b0
        /*04dc*/ 	.word	0x00000008
        /*04e0*/ 	.word	0x00000000
        /*04e4*/ 	.short	0x010a
        /*04e6*/ 	.byte	0x3f
	.zero		1


	//   ....[67]....
        /*04e8*/ 	.word	0x00006400
        /*04ec*/ 	.word	0x00000009
        /*04f0*/ 	.word	0x00000000
        /*04f4*/ 	.short	0x010a
        /*04f6*/ 	.byte	0x3f
	.zero		1


	//   ....[68]....
        /*04f8*/ 	.word	0x00006450
        /*04fc*/ 	.word	0x00000008
        /*0500*/ 	.word	0x00000000
        /*0504*/ 	.short	0x010a
        /*0506*/ 	.byte	0x3f
	.zero		1


	//   ....[69]....
        /*0508*/ 	.word	0x000064a0
        /*050c*/ 	.word	0x00000009
        /*0510*/ 	.word	0x00000000
        /*0514*/ 	.short	0x010a
        /*0516*/ 	.byte	0x3f
	.zero		1


	//   ....[70]....
        /*0518*/ 	.word	0x000064f0
        /*051c*/ 	.word	0x00000008
        /*0520*/ 	.word	0x00000000
        /*0524*/ 	.short	0x010a
        /*0526*/ 	.byte	0x3f
	.zero		1


	//   ....[71]....
        /*0528*/ 	.word	0x00006540
        /*052c*/ 	.word	0x00000009
        /*0530*/ 	.word	0x00000000
        /*0534*/ 	.short	0x010a
        /*0536*/ 	.byte	0x3f
	.zero		1


	//   ....[72]....
        /*0538*/ 	.word	0x00006590
        /*053c*/ 	.word	0x00000008
        /*0540*/ 	.word	0x00000000
        /*0544*/ 	.short	0x010a
        /*0546*/ 	.byte	0x3f
	.zero		1


	//   ....[73]....
        /*0548*/ 	.word	0x000065e0
        /*054c*/ 	.word	0x00000009
        /*0550*/ 	.word	0x00000000
        /*0554*/ 	.short	0x010a
        /*0556*/ 	.byte	0x3f
	.zero		1


	//   ....[74]....
        /*0558*/ 	.word	0x00006630
        /*055c*/ 	.word	0x00000008
        /*0560*/ 	.word	0x00000000
        /*0564*/ 	.short	0x010a
        /*0566*/ 	.byte	0x3f
	.zero		1


	//   ....[75]....
        /*0568*/ 	.word	0x00006680
        /*056c*/ 	.word	0x00000009
        /*0570*/ 	.word	0x00000000
        /*0574*/ 	.short	0x010a
        /*0576*/ 	.byte	0x3f
	.zero		1


	//   ....[76]....
        /*0578*/ 	.word	0x000066d0
        /*057c*/ 	.word	0x00000008
        /*0580*/ 	.word	0x00000000
        /*0584*/ 	.short	0x010a
        /*0586*/ 	.byte	0x3f
	.zero		1


	//   ....[77]....
        /*0588*/ 	.word	0x00006720
        /*058c*/ 	.word	0x0000000b
        /*0590*/ 	.word	0x00000000
        /*0594*/ 	.short	0x010a
        /*0596*/ 	.byte	0x3f
	.zero		1


	//----- nvinfo : EIATTR_NUM_MBARRIERS
	.align		4
.L_37:
        /*0598*/ 	.byte	0x03, 0x38
        /*059a*/ 	.short	0x0022


	//----- nvinfo : EIATTR_EXIT_INSTR_OFFSETS
	.align		4
        /*059c*/ 	.byte	0x04, 0x1c
        /*059e*/ 	.short	(.L_39 - .L_38)


	//   ....[0]....
.L_38:
        /*05a0*/ 	.word	0x00001300


	//   ....[1]....
        /*05a4*/ 	.word	0x00001360


	//   ....[2]....
        /*05a8*/ 	.word	0x00004b40


	//   ....[3]....
        /*05ac*/ 	.word	0x00004b70


	//   ....[4]....
        /*05b0*/ 	.word	0x000060b0


	//----- nvinfo : EIATTR_MAX_THREADS
	.align		4
.L_39:
        /*05b4*/ 	.byte	0x04, 0x05
        /*05b6*/ 	.short	(.L_41 - .L_40)
.L_40:
        /*05b8*/ 	.word	0x00000180
        /*05bc*/ 	.word	0x00000001
        /*05c0*/ 	.word	0x00000001


	//----- nvinfo : EIATTR_CRS_STACK_SIZE
	.align		4
.L_41:
        /*05c4*/ 	.byte	0x04, 0x1e
        /*05c6*/ 	.short	(.L_43 - .L_42)
.L_42:
        /*05c8*/ 	.word	0x00000000


	//----- nvinfo : EIATTR_CBANK_PARAM_SIZE
	.align		4
.L_43:
        /*05cc*/ 	.byte	0x03, 0x19
        /*05ce*/ 	.short	0x0470


	//----- nvinfo : EIATTR_PARAM_CBANK
	.align		4
        /*05d0*/ 	.byte	0x04, 0x0a
        /*05d2*/ 	.short	(.L_45 - .L_44)
	.align		4
.L_44:
        /*05d4*/ 	.word	index@(.nv.constant0._ZN7cutlass13device_kernelINS_4gemm6kernel13GemmUniversalIN4cute5tupleIJiiiiEEENS1_10collective13CollectiveMmaINS1_34MainloopSm90TmaGmmaWarpSpecializedILi14ENS5_IJNS4_1CILi1EEESB_SB_EEENS1_32KernelTmaWarpSpecializedPingpongEEENS5_IJNSA_ILi64EEESF_SF_EEENS_6half_tENS5_IJlSB_lEEESH_SI_NS4_8TiledMMAINS4_8MMA_AtomIJNS4_4SM904GMMA25MMA_64x64x16_F32F16F16_SSILNSM_5MajorE0ELSO_0ELNSM_7ScaleInE1ELSP_1EEEEEENS4_6LayoutISC_NS5_IJNSA_ILi0EEEST_ST_EEEEENS5_IJNS4_10UnderscoreESW_SW_EEEEENS4_13SM90_TMA_LOADENS4_14ComposedLayoutINS4_7SwizzleILi3ELi4ELi3EEENS4_18smem_ptr_flag_bitsILi16EEENSS_INS5_IJNSA_ILi8EEESF_EEENS5_IJSF_SB_EEEEEEEvNS4_8identityESZ_S19_vS1A_EENS_8epilogue10collective6detail29Sm90TmaWarpSpecializedAdapterINS1D_15DefaultEpilogueISH_SI_SI_NS1C_6thread17LinearCombinationISH_Li1EffLNS1H_9ScaleType4KindE0ELNS_15FloatRoundStyleE2ESH_EENS1_15EpilogueDefaultEEEEEvvEEEEvNT_6ParamsE)
        /*05d8*/ 	.short	0x0210
        /*05da*/ 	.short	0x0470


	//----- nvinfo : EIATTR_SW_WAR
	.align		4
.L_45:
        /*05dc*/ 	.byte	0x04, 0x36
        /*05de*/ 	.short	(.L_47 - .L_46)
.L_46:
        /*05e0*/ 	.word	0x00000008
.L_47:


//--------------------- .nv.callgraph             --------------------------
	.section	.nv.callgraph,"",@"SHT_CUDA_CALLGRAPH"
	.align	4
	.sectionentsize	8
	.align		4
        /*0000*/ 	.word	0x00000000
	.align		4
        /*0004*/ 	.word	0xffffffff
	.align		4
        /*0008*/ 	.word	index@(_ZN7cutlass13device_kernelINS_4gemm6kernel13GemmUniversalIN4cute5tupleIJiiiiEEENS1_10collective13CollectiveMmaINS1_34MainloopSm90TmaGmmaWarpSpecializedILi14ENS5_IJNS4_1CILi1EEESB_SB_EEENS1_32KernelTmaWarpSpecializedPingpongEEENS5_IJNSA_ILi64EEESF_SF_EEENS_6half_tENS5_IJlSB_lEEESH_SI_NS4_8TiledMMAINS4_8MMA_AtomIJNS4_4SM904GMMA25MMA_64x64x16_F32F16F16_SSILNSM_5MajorE0ELSO_0ELNSM_7ScaleInE1ELSP_1EEEEEENS4_6LayoutISC_NS5_IJNSA_ILi0EEEST_ST_EEEEENS5_IJNS4_10UnderscoreESW_SW_EEEEENS4_13SM90_TMA_LOADENS4_14ComposedLayoutINS4_7SwizzleILi3ELi4ELi3EEENS4_18smem_ptr_flag_bitsILi16EEENSS_INS5_IJNSA_ILi8EEESF_EEENS5_IJSF_SB_EEEEEEEvNS4_8identityESZ_S19_vS1A_EENS_8epilogue10collective6detail29Sm90TmaWarpSpecializedAdapterINS1D_15DefaultEpilogueISH_SI_SI_NS1C_6thread17LinearCombinationISH_Li1EffLNS1H_9ScaleType4KindE0ELNS_15FloatRoundStyleE2ESH_EENS1_15EpilogueDefaultEEEEEvvEEEEvNT_6ParamsE)
	.align		4
        /*000c*/ 	.word	index@(__assertfail)
	.align		4
        /*0010*/ 	.word	0x00000000
	.align		4
        /*0014*/ 	.word	0xfffffffe
	.align		4
        /*0018*/ 	.word	0x00000000
	.align		4
        /*001c*/ 	.word	0xfffffffd
	.align		4
        /*0020*/ 	.word	0x00000000
	.align		4
        /*0024*/ 	.word	0xfffffffc


//--------------------- .nv.constant4             --------------------------
	.section	.nv.constant4,"a",@progbits
	.align	8
	.align		8
.nv.constant4:
        /*0000*/ 	.dword	__assertfail
	.align		8
        /*0008*/ 	.dword	__unnamed_1
	.align		8
        /*0010*/ 	.dword	_ZN40_INTERNAL_25266667_4_k_cu_9357f5e4_211014cuda3std3__45__cpo5beginE
	.align		8
        /*0018*/ 	.dword	_ZN40_INTERNAL_25266667_4_k_cu_9357f5e4_211014cuda3std3__45__cpo3endE
	.align		8
        /*0020*/ 	.dword	_ZN40_INTERNAL_25266667_4_k_cu_9357f5e4_211014cuda3std3__45__cpo6cbeginE
	.align		8
        /*0028*/ 	.dword	_ZN40_INTERNAL_25266667_4_k_cu_9357f5e4_211014cuda3std3__45__cpo4cendE
	.align		8
        /*0030*/ 	.dword	_ZN40_INTERNAL_25266667_4_k_cu_9357f5e4_211014cuda3std3__442_GLOBAL__N__25266667_4_k_cu_9357f5e4_211016ignoreE
	.align		8
        /*0038*/ 	.dword	_ZN40_INTERNAL_25266667_4_k_cu_9357f5e4_211014cuda3std3__419piecewise_constructE
	.align		8
        /*0040*/ 	.dword	_ZN40_INTERNAL_25266667_4_k_cu_9357f5e4_211014cuda3std3__48in_placeE
	.align		8
        /*0048*/ 	.dword	_ZN40_INTERNAL_25266667_4_k_cu_9357f5e4_211014cuda3std6ranges3__45__cpo4swapE
	.align		8
        /*0050*/ 	.dword	_ZN40_INTERNAL_25266667_4_k_cu_9357f5e4_211014cuda3std6ranges3__45__cpo9iter_moveE
	.align		8
        /*0058*/ 	.dword	_ZN40_INTERNAL_25266667_4_k_cu_9357f5e4_211014cute7productE
	.align		8
        /*0060*/ 	.dword	_ZN40_INTERNAL_25266667_4_k_cu_9357f5e4_211014cute1_E
	.align		8
        /*0068*/ 	.dword	$str$22
	.align		8
        /*0070*/ 	.dword	$str$23


//--------------------- .text._ZN7cutlass13device_kernelINS_4gemm6kernel13GemmUniversalIN4cute5tupleIJiiiiEEENS1_10collective13CollectiveMmaINS1_34MainloopSm90TmaGmmaWarpSpecializedILi14ENS5_IJNS4_1CILi1EEESB_SB_EEENS1_32KernelTmaWarpSpecializedPingpongEEENS5_IJNSA_ILi64EEESF_SF_EEENS_6half_tENS5_IJlSB_lEEESH_SI_NS4_8TiledMMAINS4_8MMA_AtomIJNS4_4SM904GMMA25MMA_64x64x16_F32F16F16_SSILNSM_5MajorE0ELSO_0ELNSM_7ScaleInE1ELSP_1EEEEEENS4_6LayoutISC_NS5_IJNSA_ILi0EEEST_ST_EEEEENS5_IJNS4_10UnderscoreESW_SW_EEEEENS4_13SM90_TMA_LOADENS4_14ComposedLayoutINS4_7SwizzleILi3ELi4ELi3EEENS4_18smem_ptr_flag_bitsILi16EEENSS_INS5_IJNSA_ILi8EEESF_EEENS5_IJSF_SB_EEEEEEEvNS4_8identityESZ_S19_vS1A_EENS_8epilogue10collective6detail29Sm90TmaWarpSpecializedAdapterINS1D_15DefaultEpilogueISH_SI_SI_NS1C_6thread17LinearCombinationISH_Li1EffLNS1H_9ScaleType4KindE0ELNS_15FloatRoundStyleE2ESH_EENS1_15EpilogueDefaultEEEEEvvEEEEvNT_6ParamsE --------------------------
	.section	.text._ZN7cutlass13device_kernelINS_4gemm6kernel13GemmUniversalIN4cute5tupleIJiiiiEEENS1_10collective13CollectiveMmaINS1_34MainloopSm90TmaGmmaWarpSpecializedILi14ENS5_IJNS4_1CILi1EEESB_SB_EEENS1_32KernelTmaWarpSpecializedPingpongEEENS5_IJNSA_ILi64EEESF_SF_EEENS_6half_tENS5_IJlSB_lEEESH_SI_NS4_8TiledMMAINS4_8MMA_AtomIJNS4_4SM904GMMA25MMA_64x64x16_F32F16F16_SSILNSM_5MajorE0ELSO_0ELNSM_7ScaleInE1ELSP_1EEEEEENS4_6LayoutISC_NS5_IJNSA_ILi0EEEST_ST_EEEEENS5_IJNS4_10UnderscoreESW_SW_EEEEENS4_13SM90_TMA_LOADENS4_14ComposedLayoutINS4_7SwizzleILi3ELi4ELi3EEENS4_18smem_ptr_flag_bitsILi16EEENSS_INS5_IJNSA_ILi8EEESF_EEENS5_IJSF_SB_EEEEEEEvNS4_8identityESZ_S19_vS1A_EENS_8epilogue10collective6detail29Sm90TmaWarpSpecializedAdapterINS1D_15DefaultEpilogueISH_SI_SI_NS1C_6thread17LinearCombinationISH_Li1EffLNS1H_9ScaleType4KindE0ELNS_15FloatRoundStyleE2ESH_EENS1_15EpilogueDefaultEEEEEvvEEEEvNT_6ParamsE,"ax",@progbits
	.align	128
.text._ZN7cutlass13device_kernelINS_4gemm6kernel13GemmUniversalIN4cute5tupleIJiiiiEEENS1_10collective13CollectiveMmaINS1_34MainloopSm90TmaGmmaWarpSpecializedILi14ENS5_IJNS4_1CILi1EEESB_SB_EEENS1_32KernelTmaWarpSpecializedPingpongEEENS5_IJNSA_ILi64EEESF_SF_EEENS_6half_tENS5_IJlSB_lEEESH_SI_NS4_8TiledMMAINS4_8MMA_AtomIJNS4_4SM904GMMA25MMA_64x64x16_F32F16F16_SSILNSM_5MajorE0ELSO_0ELNSM_7ScaleInE1ELSP_1EEEEEENS4_6LayoutISC_NS5_IJNSA_ILi0EEEST_ST_EEEEENS5_IJNS4_10UnderscoreESW_SW_EEEEENS4_13SM90_TMA_LOADENS4_14ComposedLayoutINS4_7SwizzleILi3ELi4ELi3EEENS4_18smem_ptr_flag_bitsILi16EEENSS_INS5_IJNSA_ILi8EEESF_EEENS5_IJSF_SB_EEEEEEEvNS4_8identityESZ_S19_vS1A_EENS_8epilogue10collective6detail29Sm90TmaWarpSpecializedAdapterINS1D_15DefaultEpilogueISH_SI_SI_NS1C_6thread17LinearCombinationISH_Li1EffLNS1H_9ScaleType4KindE0ELNS_15FloatRoundStyleE2ESH_EENS1_15EpilogueDefaultEEEEEvvEEEEvNT_6ParamsE:
        .type           _ZN7cutlass13device_kernelINS_4gemm6kernel13GemmUniversalIN4cute5tupleIJiiiiEEENS1_10collective13CollectiveMmaINS1_34MainloopSm90TmaGmmaWarpSpecializedILi14ENS5_IJNS4_1CILi1EEESB_SB_EEENS1_32KernelTmaWarpSpecializedPingpongEEENS5_IJNSA_ILi64EEESF_SF_EEENS_6half_tENS5_IJlSB_lEEESH_SI_NS4_8TiledMMAINS4_8MMA_AtomIJNS4_4SM904GMMA25MMA_64x64x16_F32F16F16_SSILNSM_5MajorE0ELSO_0ELNSM_7ScaleInE1ELSP_1EEEEEENS4_6LayoutISC_NS5_IJNSA_ILi0EEEST_ST_EEEEENS5_IJNS4_10UnderscoreESW_SW_EEEEENS4_13SM90_TMA_LOADENS4_14ComposedLayoutINS4_7SwizzleILi3ELi4ELi3EEENS4_18smem_ptr_flag_bitsILi16EEENSS_INS5_IJNSA_ILi8EEESF_EEENS5_IJSF_SB_EEEEEEEvNS4_8identityESZ_S19_vS1A_EENS_8epilogue10collective6detail29Sm90TmaWarpSpecializedAdapterINS1D_15DefaultEpilogueISH_SI_SI_NS1C_6thread17LinearCombinationISH_Li1EffLNS1H_9ScaleType4KindE0ELNS_15FloatRoundStyleE2ESH_EENS1_15EpilogueDefaultEEEEEvvEEEEvNT_6ParamsE,@function
        .size           _ZN7cutlass13device_kernelINS_4gemm6kernel13GemmUniversalIN4cute5tupleIJiiiiEEENS1_10collective13CollectiveMmaINS1_34MainloopSm90TmaGmmaWarpSpecializedILi14ENS5_IJNS4_1CILi1EEESB_SB_EEENS1_32KernelTmaWarpSpecializedPingpongEEENS5_IJNSA_ILi64EEESF_SF_EEENS_6half_tENS5_IJlSB_lEEESH_SI_NS4_8TiledMMAINS4_8MMA_AtomIJNS4_4SM904GMMA25MMA_64x64x16_F32F16F16_SSILNSM_5MajorE0ELSO_0ELNSM_7ScaleInE1ELSP_1EEEEEENS4_6LayoutISC_NS5_IJNSA_ILi0EEEST_ST_EEEEENS5_IJNS4_10UnderscoreESW_SW_EEEEENS4_13SM90_TMA_LOADENS4_14ComposedLayoutINS4_7SwizzleILi3ELi4ELi3EEENS4_18smem_ptr_flag_bitsILi16EEENSS_INS5_IJNSA_ILi8EEESF_EEENS5_IJSF_SB_EEEEEEEvNS4_8identityESZ_S19_vS1A_EENS_8epilogue10collective6detail29Sm90TmaWarpSpecializedAdapterINS1D_15DefaultEpilogueISH_SI_SI_NS1C_6thread17LinearCombinationISH_Li1EffLNS1H_9ScaleType4KindE0ELNS_15FloatRoundStyleE2ESH_EENS1_15EpilogueDefaultEEEEEvvEEEEvNT_6ParamsE,(.L_x_154 - _ZN7cutlass13device_kernelINS_4gemm6kernel13GemmUniversalIN4cute5tupleIJiiiiEEENS1_10collective13CollectiveMmaINS1_34MainloopSm90TmaGmmaWarpSpecializedILi14ENS5_IJNS4_1CILi1EEESB_SB_EEENS1_32KernelTmaWarpSpecializedPingpongEEENS5_IJNSA_ILi64EEESF_SF_EEENS_6half_tENS5_IJlSB_lEEESH_SI_NS4_8TiledMMAINS4_8MMA_AtomIJNS4_4SM904GMMA25MMA_64x64x16_F32F16F16_SSILNSM_5MajorE0ELSO_0ELNSM_7ScaleInE1ELSP_1EEEEEENS4_6LayoutISC_NS5_IJNSA_ILi0EEEST_ST_EEEEENS5_IJNS4_10UnderscoreESW_SW_EEEEENS4_13SM90_TMA_LOADENS4_14ComposedLayoutINS4_7SwizzleILi3ELi4ELi3EEENS4_18smem_ptr_flag_bitsILi16EEENSS_INS5_IJNSA_ILi8EEESF_EEENS5_IJSF_SB_EEEEEEEvNS4_8identityESZ_S19_vS1A_EENS_8epilogue10collective6detail29Sm90TmaWarpSpecializedAdapterINS1D_15DefaultEpilogueISH_SI_SI_NS1C_6thread17LinearCombinationISH_Li1EffLNS1H_9ScaleType4KindE0ELNS_15FloatRoundStyleE2ESH_EENS1_15EpilogueDefaultEEEEEvvEEEEvNT_6ParamsE)
        .other          _ZN7cutlass13device_kernelINS_4gemm6kernel13GemmUniversalIN4cute5tupleIJiiiiEEENS1_10collective13CollectiveMmaINS1_34MainloopSm90TmaGmmaWarpSpecializedILi14ENS5_IJNS4_1CILi1EEESB_SB_EEENS1_32KernelTmaWarpSpecializedPingpongEEENS5_IJNSA_ILi64EEESF_SF_EEENS_6half_tENS5_IJlSB_lEEESH_SI_NS4_8TiledMMAINS4_8MMA_AtomIJNS4_4SM904GMMA25MMA_64x64x16_F32F16F16_SSILNSM_5MajorE0ELSO_0ELNSM_7ScaleInE1ELSP_1EEEEEENS4_6LayoutISC_NS5_IJNSA_ILi0EEEST_ST_EEEEENS5_IJNS4_10UnderscoreESW_SW_EEEEENS4_13SM90_TMA_LOADENS4_14ComposedLayoutINS4_7SwizzleILi3ELi4ELi3EEENS4_18smem_ptr_flag_bitsILi16EEENSS_INS5_IJNSA_ILi8EEESF_EEENS5_IJSF_SB_EEEEEEEvNS4_8identityESZ_S19_vS1A_EENS_8epilogue10collective6detail29Sm90TmaWarpSpecializedAdapterINS1D_15DefaultEpilogueISH_SI_SI_NS1C_6thread17LinearCombinationISH_Li1EffLNS1H_9ScaleType4KindE0ELNS_15FloatRoundStyleE2ESH_EENS1_15EpilogueDefaultEEEEEvvEEEEvNT_6ParamsE,@"STO_CUDA_ENTRY STV_DEFAULT"
_ZN7cutlass13device_kernelINS_4gemm6kernel13GemmUniversalIN4cute5tupleIJiiiiEEENS1_10collective13CollectiveMmaINS1_34MainloopSm90TmaGmmaWarpSpecializedILi14ENS5_IJNS4_1CILi1EEESB_SB_EEENS1_32KernelTmaWarpSpecializedPingpongEEENS5_IJNSA_ILi64EEESF_SF_EEENS_6half_tENS5_IJlSB_lEEESH_SI_NS4_8TiledMMAINS4_8MMA_AtomIJNS4_4SM904GMMA25MMA_64x64x16_F32F16F16_SSILNSM_5MajorE0ELSO_0ELNSM_7ScaleInE1ELSP_1EEEEEENS4_6LayoutISC_NS5_IJNSA_ILi0EEEST_ST_EEEEENS5_IJNS4_10UnderscoreESW_SW_EEEEENS4_13SM90_TMA_LOADENS4_14ComposedLayoutINS4_7SwizzleILi3ELi4ELi3EEENS4_18smem_ptr_flag_bitsILi16EEENSS_INS5_IJNSA_ILi8EEESF_EEENS5_IJSF_SB_EEEEEEEvNS4_8identityESZ_S19_vS1A_EENS_8epilogue10collective6detail29Sm90TmaWarpSpecializedAdapterINS1D_15DefaultEpilogueISH_SI_SI_NS1C_6thread17LinearCombinationISH_Li1EffLNS1H_9ScaleType4KindE0ELNS_15FloatRoundStyleE2ESH_EENS1_15EpilogueDefaultEEEEEvvEEEEvNT_6ParamsE:
[----:B------:R-:W0:Y:S02]  /*0000*/  LDC R1, c[0x0][0x28] ;  /* 0x00000a00ff017b82 */ /* 0x000e240000000800 */
[----:B0-----:R-:W-:Y:S01]  /*0010*/  VIADD R1, R1, 0xfffffff8 ;  /* 0xfffffff801017836 */ /* 0x001fe20000000000 */
[----:B------:R-:W0:Y:S01]  /*0020*/  S2R R4, SR_TID.X ;  /* 0x0000000000047919 */ /* 0x000e220000002100 */
[----:B------:R-:W-:Y:S01]  /*0030*/  ELECT P0, URZ, PT ;  /* 0x00000000003f782f */ /* 0x000fe20003800000 */
[----:B------:R-:W-:Y:S01]  /*0040*/  BSSY B0, `(.L_x_0) ;  /* 0x000000f000007945 */ /* 0x000fe20003800000 */
[--C-:B0-----:R-:W-:Y:S02]  /*0050*/  SHF.R.U32.HI R0, RZ, 0x5, R4.reuse ;  /* 0x00000005ff007819 */ /* 0x101fe40000011604 */
[----:B------:R-:W-:-:S03]  /*0060*/  SHF.R.U32.HI R5, RZ, 0x7, R4 ;  /* 0x00000007ff057819 */ /* 0x000fc60000011604 */
[----:B------:R-:W0:Y:S04]  /*0070*/  SHFL.IDX PT, R2, R0, RZ, 0x1f ;  /* 0x00001fff00027589 */ /* 0x000e2800000e0000 */
[----:B------:R1:W2:Y:S01]  /*0080*/  SHFL.IDX PT, R8, R5, RZ, 0x1f ;  /* 0x00001fff05087589 */ /* 0x0002a200000e0000 */
[----:B0-----:R-:W-:-:S13]  /*0090*/  ISETP.NE.OR P0, PT, R2, RZ, !P0 ;  /* 0x000000ff0200720c */ /* 0x001fda0004705670 */
[----:B-12---:R-:W-:Y:S05]  /*00a0*/  @P0 BRA `(.L_x_1) ;  /* 0x0000000000200947 */ /* 0x006fea0003800000 */
[----:B------:R-:W-:Y:S02]  /*00b0*/  ULDC.64 UR4, c[0x0][0x198] ;  /* 0x0000660000047ab9 */ /* 0x000fe40000000a00 */
[----:B------:R-:W-:Y:S02]  /*00c0*/  UIADD3 UR6, UP0, UR4, 0xf0, URZ ;  /* 0x000000f004067890 */ /* 0x000fe4000ff1e03f */
[----:B------:R-:W-:Y:S02]  /*00d0*/  UIADD3 UR4, UP1, UR4, 0x1f0, URZ ;  /* 0x000001f004047890 */ /* 0x000fe4000ff3e03f */
[----:B------:R-:W-:Y:S02]  /*00e0*/  UIADD3.X UR7, URZ, UR5, URZ, UP0, !UPT ;  /* 0x000000053f077290 */ /* 0x000fe400087fe43f */
[----:B------:R-:W-:-:S07]  /*00f0*/  UIADD3.X UR5, URZ, UR5, URZ, UP1, !UPT ;  /* 0x000000053f057290 */ /* 0x000fce0008ffe43f */
[----:B------:R0:W-:Y:S02]  /*0100*/  UTMACCTL.PF [UR6] ;  /* 0x00000000060079b9 */ /* 0x0001e40008040000 */
[----:B------:R0:W-:Y:S02]  /*0110*/  UTMACCTL.PF [UR4] ;  /* 0x00000000040079b9 */ /* 0x0001e40008040000 */
[----:B0-----:R-:W-:Y:S01]  /*0120*/  NOP ;  /* 0x0000000000007918 */ /* 0x001fe20000000000 */
.L_x_1:
[----:B------:R-:W-:Y:S05]  /*0130*/  BSYNC B0 ;  /* 0x0000000000007941 */ /* 0x000fea0003800000 */
.L_x_0:
[----:B------:R-:W0:Y:S02]  /*0140*/  SHFL.IDX PT, R3, R0, RZ, 0x1f ;  /* 0x00001fff00037589 */ /* 0x000e2400000e0000 */
[----:B0-----:R-:W-:-:S13]  /*0150*/  ISETP.NE.AND P0, PT, R3, RZ, PT ;  /* 0x000000ff0300720c */ /* 0x001fda0003f05270 */
[----:B------:R-:W-:Y:S05]  /*0160*/  @P0 BRA `(.L_x_2) ;  /* 0x0000000000b40947 */ /* 0x000fea0003800000 */
[----:B------:R-:W-:Y:S01]  /*0170*/  ELECT P0, URZ, PT ;  /* 0x00000000003f782f */ /* 0x000fe20003800000 */
[----:B------:R-:W-:-:S12]  /*0180*/  BSSY B0, `(.L_x_2) ;  /* 0x000002b000007945 */ /* 0x000fd80003800000 */
[----:B------:R-:W-:Y:S05]  /*0190*/  @!P0 BRA `(.L_x_3) ;  /* 0x0000000000a48947 */ /* 0x000fea0003800000 */
[----:B------:R-:W0:Y:S01]  /*01a0*/  S2UR UR8, SR_CgaCtaId ;  /* 0x00000000000879c3 */ /* 0x000e220000008800 */
[----:B------:R-:W-:Y:S01]  /*01b0*/  UMOV UR4, 0x400 ;  /* 0x0000040000047882 */ /* 0x000fe20000000000 */
[----:B------:R-:W-:Y:S01]  /*01c0*/  UMOV UR5, 0x1 ;  /* 0x0000000100057882 */ /* 0x000fe20000000000 */
[----:B------:R-:W-:Y:S02]  /*01d0*/  UMOV UR6, 0x80 ;  /* 0x0000008000067882 */ /* 0x000fe40000000000 */
[----:B------:R-:W-:-:S04]  /*01e0*/  UIADD3 UR6, -UR6, 0x100000, URZ ;  /* 0x0010000006067890 */ /* 0x000fc8000fffe13f */
[----:B------:R-:W-:Y:S02]  /*01f0*/  USHF.L.U32 UR7, UR6, 0xb, URZ ;  /* 0x0000000b06077899 */ /* 0x000fe4000800063f */
[----:B------:R-:W-:Y:S02]  /*0200*/  USHF.L.U32 UR6, UR6, 0x1, URZ ;  /* 0x0000000106067899 */ /* 0x000fe4000800063f */
[----:B0-----:R-:W-:Y:S02]  /*0210*/  ULEA UR8, UR8, UR4, 0x18 ;  /* 0x0000000408087291 */ /* 0x001fe4000f8ec03f */
[----:B------:R-:W-:-:S04]  /*0220*/  UIADD3 UR4, -UR5, 0x100000, URZ ;  /* 0x0010000005047890 */ /* 0x000fc8000fffe13f */
[----:B------:R-:W-:Y:S02]  /*0230*/  USHF.L.U32 UR5, UR4, 0xb, URZ ;  /* 0x0000000b04057899 */ /* 0x000fe4000800063f */
[----:B------:R-:W-:Y:S01]  /*0240*/  USHF.L.U32 UR4, UR4, 0x1, URZ ;  /* 0x0000000104047899 */ /* 0x000fe2000800063f */
[----:B------:R-:W0:Y:S11]  /*0250*/  FENCE.VIEW.ASYNC.S ;  /* 0x00000000000073c6 */ /* 0x000e360000000000 */
[----:B0-----:R0:W1:Y:S01]  /*0260*/  SYNCS.EXCH.64 URZ, [UR8], UR4 ;  /* 0x00000004083f75b2 */ /* 0x0010620008000100 */
[----:B------:R0:W2:Y:S01]  /*0270*/  SYNCS.EXCH.64 URZ, [UR8+0x70], UR6 ;  /* 0x00007006083f75b2 */ /* 0x0000a20008000100 */
[----:B------:R0:W3:Y:S01]  /*0280*/  SYNCS.EXCH.64 URZ, [UR8+0x8], UR4 ;  /* 0x00000804083f75b2 */ /* 0x0000e20008000100 */
[----:B------:R0:W4:Y:S01]  /*0290*/  SYNCS.EXCH.64 URZ, [UR8+0x78], UR6 ;  /* 0x00007806083f75b2 */ /* 0x0001220008000100 */
[----:B------:R0:W0:Y:S01]  /*02a0*/  SYNCS.EXCH.64 URZ, [UR8+0x10], UR4 ;  /* 0x00001004083f75b2 */ /* 0x0000220008000100 */
        /* <DEDUP_REMOVED lines=23> */
[----:B-1234-:R-:W-:Y:S01]  /*0420*/  NOP ;  /* 0x0000000000007918 */ /* 0x01efe20000000000 */
.L_x_3:
[----:B0-----:R-:W-:Y:S05]  /*0430*/  BSYNC B0 ;  /* 0x0000000000007941 */ /* 0x001fea0003800000 */
.L_x_2:
[----:B------:R-:W0:Y:S01]  /*0440*/  SHFL.IDX PT, R6, R0, RZ, 0x1f ;  /* 0x00001fff00067589 */ /* 0x000e2200000e0000 */
[----:B------:R-:W-:Y:S01]  /*0450*/  ELECT P0, URZ, PT ;  /* 0x00000000003f782f */ /* 0x000fe20003800000 */
[----:B------:R-:W-:Y:S01]  /*0460*/  NOP ;  /* 0x0000000000007918 */ /* 0x000fe20000000000 */
[----:B------:R-:W-:Y:S01]  /*0470*/  ELECT P1, URZ, PT ;  /* 0x00000000003f782f */ /* 0x000fe20003820000 */
[----:B------:R-:W1:Y:S01]  /*0480*/  SHFL.IDX PT, R3, R0, RZ, 0x1f ;  /* 0x00001fff00037589 */ /* 0x000e6200000e0000 */
[----:B------:R-:W-:Y:S01]  /*0490*/  UMOV UR4, 0x20 ;  /* 0x0000002000047882 */ /* 0x000fe20000000000 */
[----:B------:R-:W-:Y:S01]  /*04a0*/  UMOV UR11, 0x80 ;  /* 0x00000080000b7882 */ /* 0x000fe20000000000 */
[----:B------:R-:W-:Y:S01]  /*04b0*/  NOP ;  /* 0x0000000000007918 */ /* 0x000fe20000000000 */
[C---:B------:R-:W-:Y:S01]  /*04c0*/  VIADD R33, R8.reuse, 0xffffffff ;  /* 0xffffffff08217836 */ /* 0x040fe20000000000 */
[----:B------:R-:W2:Y:S01]  /*04d0*/  SHFL.IDX PT, R5, R5, RZ, 0x1f ;  /* 0x00001fff05057589 */ /* 0x000ea200000e0000 */
[----:B------:R-:W-:Y:S01]  /*04e0*/  ULDC.64 UR36, c[0x0][0x208] ;  /* 0x0000820000247ab9 */ /* 0x000fe20000000a00 */
[----:B------:R-:W-:-:S02]  /*04f0*/  ISETP.NE.AND P2, PT, R8, RZ, PT ;  /* 0x000000ff0800720c */ /* 0x000fc40003f45270 */
[----:B------:R-:W-:Y:S02]  /*0500*/  ISETP.GE.U32.AND P3, PT, R33, 0x2, PT ;  /* 0x000000022100780c */ /* 0x000fe40003f66070 */
[----:B0-----:R-:W-:Y:S02]  /*0510*/  ISETP.NE.OR P0, PT, R6, RZ, !P0 ;  /* 0x000000ff0600720c */ /* 0x001fe40004705670 */
[----:B-1----:R-:W-:Y:S02]  /*0520*/  ISETP.NE.OR P1, PT, R3, RZ, !P1 ;  /* 0x000000ff0300720c */ /* 0x002fe40004f25670 */
[----:B------:R-:W-:-:S04]  /*0530*/  SHF.R.S32.HI R3, RZ, 0x1f, R2 ;  /* 0x0000001fff037819 */ /* 0x000fc80000011402 */
[----:B------:R-:W-:-:S05]  /*0540*/  LEA.HI R3, R3, R2, RZ, 0x2 ;  /* 0x0000000203037211 */ /* 0x000fca00078f10ff */
[----:B------:R-:W-:Y:S01]  /*0550*/  VOTEU.ALL UP0, P0 ;  /* 0x00000000003f7886 */ /* 0x000fe20000000000 */
[----:B------:R-:W-:Y:S01]  /*0560*/  LOP3.LUT R3, R3, 0xfffffffc, RZ, 0xc0, !PT ;  /* 0xfffffffc03037812 */ /* 0x000fe200078ec0ff */
[----:B------:R-:W-:-:S03]  /*0570*/  VOTEU.ALL UP1, P1 ;  /* 0x00000000003f7886 */ /* 0x000fc60000820000 */
[----:B------:R-:W0:Y:S01]  /*0580*/  @!UP0 S2UR UR7, SR_CgaCtaId ;  /* 0x00000000000789c3 */ /* 0x000e220000008800 */
[----:B------:R-:W-:Y:S01]  /*0590*/  @!UP0 UMOV UR6, 0x400 ;  /* 0x0000040000068882 */ /* 0x000fe20000000000 */
[----:B------:R-:W-:-:S04]  /*05a0*/  @!UP0 UIADD3 UR4, -UR4, 0x100000, URZ ;  /* 0x0010000004048890 */ /* 0x000fc8000fffe13f */
[----:B------:R-:W-:Y:S02]  /*05b0*/  @!UP0 USHF.L.U32 UR5, UR4, 0xb, URZ ;  /* 0x0000000b04058899 */ /* 0x000fe4000800063f */
[----:B------:R-:W-:Y:S01]  /*05c0*/  @!UP0 USHF.L.U32 UR4, UR4, 0x1, URZ ;  /* 0x0000000104048899 */ /* 0x000fe2000800063f */
[----:B------:R-:W-:Y:S01]  /*05d0*/  IMAD.IADD R0, R2, 0x1, -R3 ;  /* 0x0000000102007824 */ /* 0x000fe200078e0a03 */
[----:B------:R-:W-:Y:S01]  /*05e0*/  @!UP1 UMOV UR9, 0x400 ;  /* 0x0000040000099882 */ /* 0x000fe20000000000 */
[----:B------:R-:W-:Y:S01]  /*05f0*/  VOTEU.ALL UP2, P1 ;  /* 0x00000000003f7886 */ /* 0x000fe20000840000 */
[----:B------:R-:W-:Y:S01]  /*0600*/  VOTEU.ALL UP3, P1 ;  /* 0x00000000003f7886 */ /* 0x000fe20000860000 */
[----:B------:R-:W-:Y:S01]  /*0610*/  VOTEU.ALL UP4, P1 ;  /* 0x00000000003f7886 */ /* 0x000fe20000880000 */
[----:B------:R-:W1:Y:S01]  /*0620*/  @!UP1 S2UR UR10, SR_CgaCtaId ;  /* 0x00000000000a99c3 */ /* 0x000e620000008800 */
[----:B------:R-:W-:Y:S01]  /*0630*/  VOTEU.ALL UP5, P1 ;  /* 0x00000000003f7886 */ /* 0x000fe200008a0000 */
[----:B------:R-:W-:-:S04]  /*0640*/  SHF.R.S32.HI R3, RZ, 0x1f, R4 ;  /* 0x0000001fff037819 */ /* 0x000fc80000011404 */
[----:B------:R-:W-:-:S04]  /*0650*/  LEA.HI R3, R3, R4, RZ, 0x7 ;  /* 0x0000000403037211 */ /* 0x000fc800078f38ff */
[----:B------:R-:W-:-:S05]  /*0660*/  LOP3.LUT R3, R3, 0xffffff80, RZ, 0xc0, !PT ;  /* 0xffffff8003037812 */ /* 0x000fca00078ec0ff */
[----:B------:R-:W-:Y:S01]  /*0670*/  IMAD.IADD R3, R4, 0x1, -R3 ;  /* 0x0000000104037824 */ /* 0x000fe200078e0a03 */
[----:B0-----:R-:W-:Y:S02]  /*0680*/  @!UP0 ULEA UR8, UR7, UR6, 0x18 ;  /* 0x0000000607088291 */ /* 0x001fe4000f8ec03f */
[----:B------:R-:W-:-:S04]  /*0690*/  @!UP1 UIADD3 UR6, -UR11, 0x100000, URZ ;  /* 0x001000000b069890 */ /* 0x000fc8000fffe13f */
[----:B------:R-:W-:Y:S02]  /*06a0*/  @!UP1 USHF.L.U32 UR7, UR6, 0xb, URZ ;  /* 0x0000000b06079899 */ /* 0x000fe4000800063f */
[----:B------:R-:W-:Y:S01]  /*06b0*/  @!UP1 USHF.L.U32 UR6, UR6, 0x1, URZ ;  /* 0x0000000106069899 */ /* 0x000fe2000800063f */
[----:B------:R-:W-:Y:S01]  /*06c0*/  VOTEU.ALL UP0, P0 ;  /* 0x00000000003f7886 */ /* 0x000fe20000000000 */
[----:B-1----:R-:W-:Y:S01]  /*06d0*/  @!UP1 ULEA UR9, UR10, UR9, 0x18 ;  /* 0x000000090a099291 */ /* 0x002fe2000f8ec03f */
[----:B------:R-:W-:Y:S02]  /*06e0*/  VOTEU.ALL UP1, P0 ;  /* 0x00000000003f7886 */ /* 0x000fe40000020000 */
[----:B------:R-:W-:Y:S01]  /*06f0*/  ULDC.64 UR10, c[0x0][0x598] ;  /* 0x00016600000a7ab9 */ /* 0x000fe20000000a00 */
[----:B------:R-:W-:Y:S01]  /*0700*/  ISETP.NE.AND P0, PT, R0, 0x3, PT ;  /* 0x000000030000780c */ /* 0x000fe20003f05270 */
[----:B------:R-:W0:Y:S02]  /*0710*/  FENCE.VIEW.ASYNC.S ;  /* 0x00000000000073c6 */ /* 0x000e240000000000 */
[----:B0-----:R0:W1:Y:S01]  /*0720*/  @!UP0 SYNCS.EXCH.64 URZ, [UR8+0x110], UR4 ;  /* 0x00011004083f85b2 */ /* 0x0010620008000100 */
[----:B------:R-:W-:-:S02]  /*0730*/  ISETP.NE.U32.AND P1, PT, RZ, UR10, PT ;  /* 0x0000000aff007c0c */ /* 0x000fc4000bf25070 */
[----:B------:R-:W-:Y:S02]  /*0740*/  ISETP.EQ.OR P0, PT, R0, RZ, !P0 ;  /* 0x000000ff0000720c */ /* 0x000fe40004702670 */
[----:B------:R-:W-:Y:S02]  /*0750*/  ISETP.NE.AND.EX P1, PT, RZ, UR11, PT, P1 ;  /* 0x0000000bff007c0c */ /* 0x000fe4000bf25310 */
[----:B------:R-:W-:-:S04]  /*0760*/  ISETP.EQ.AND P0, PT, R8, RZ, P0 ;  /* 0x000000ff0800720c */ /* 0x000fc80000702270 */
[----:B------:R-:W-:-:S04]  /*0770*/  SEL R16, RZ, 0x1, !P0 ;  /* 0x00000001ff107807 */ /* 0x000fc80004000000 */
[----:B------:R-:W-:Y:S01]  /*0780*/  SEL R16, R16, 0x2, P3 ;  /* 0x0000000210107807 */ /* 0x000fe20001800000 */
[----:B------:R0:W1:Y:S01]  /*0790*/  @!UP1 SYNCS.EXCH.64 URZ, [UR8+0x118], UR4 ;  /* 0x00011804083f95b2 */ /* 0x0000620008000100 */
[----:B------:R-:W-:Y:S01]  /*07a0*/  NOP ;  /* 0x0000000000007918 */ /* 0x000fe20000000000 */
[----:B------:R0:W1:Y:S01]  /*07b0*/  @!UP2 SYNCS.EXCH.64 URZ, [UR9+0xf0], UR6 ;  /* 0x0000f006093fa5b2 */ /* 0x0000620008000100 */
[----:B------:R0:W1:Y:S01]  /*07c0*/  @!UP3 SYNCS.EXCH.64 URZ, [UR9+0xf8], UR6 ;  /* 0x0000f806093fb5b2 */ /* 0x0000620008000100 */
[----:B------:R0:W1:Y:S01]  /*07d0*/  @!UP4 SYNCS.EXCH.64 URZ, [UR9+0x100], UR6 ;  /* 0x00010006093fc5b2 */ /* 0x0000620008000100 */
[----:B------:R0:W1:Y:S01]  /*07e0*/  @!UP5 SYNCS.EXCH.64 URZ, [UR9+0x108], UR6 ;  /* 0x00010806093fd5b2 */ /* 0x0000620008000100 */
[----:B------:R-:W-:Y:S01]  /*07f0*/  NOP ;  /* 0x0000000000007918 */ /* 0x000fe20000000000 */
[----:B-1----:R-:W-:Y:S06]  /*0800*/  BAR.SYNC.DEFER_BLOCKING 0x0 ;  /* 0x0000000000007b1d */ /* 0x002fec0000010000 */
[----:B0-2---:R-:W-:Y:S05]  /*0810*/  @!P1 BRA `(.L_x_4) ;  /* 0x00000000001c9947 */ /* 0x005fea0003800000 */
[----:B------:R-:W0:Y:S02]  /*0820*/  LDC.64 R6, c[0x0][0x598] ;  /* 0x00016600ff067b82 */ /* 0x000e240000000a00 */
[----:B0-----:R-:W2:Y:S02]  /*0830*/  LDG.E.64 R6, desc[UR36][R6.64] ;  /* 0x0000002406067981 */ /* 0x001ea4000c1e1b00 */
[----:B--2---:R-:W-:-:S04]  /*0840*/  ISETP.NE.U32.AND P0, PT, R6, RZ, PT ;  /* 0x000000ff0600720c */ /* 0x004fc80003f05070 */
[----:B------:R-:W-:-:S13]  /*0850*/  ISETP.NE.AND.EX P0, PT, R7, RZ, PT, P0 ;  /* 0x000000ff0700720c */ /* 0x000fda0003f05300 */
[----:B------:R-:W-:Y:S05]  /*0860*/  @!P0 BRA `(.L_x_4) ;  /* 0x0000000000088947 */ /* 0x000fea0003800000 */
[----:B------:R1:W5:Y:S01]  /*0870*/  LD.E R56, desc[UR36][R6.64] ;  /* 0x0000002406387980 */ /* 0x000362000c101900 */
[----:B------:R-:W-:Y:S05]  /*0880*/  BRA `(.L_x_5) ;  /* 0x0000000000247947 */ /* 0x000fea0003800000 */
.L_x_4:
[----:B------:R-:W-:Y:S02]  /*0890*/  ULDC.64 UR4, c[0x0][0x588] ;  /* 0x0001620000047ab9 */ /* 0x000fe40000000a00 */
[----:B------:R-:W-:-:S04]  /*08a0*/  ISETP.NE.U32.AND P0, PT, RZ, UR4, PT ;  /* 0x00000004ff007c0c */ /* 0x000fc8000bf05070 */
[----:B------:R-:W-:-:S13]  /*08b0*/  ISETP.NE.AND.EX P0, PT, RZ, UR5, PT, P0 ;  /* 0x00000005ff007c0c */ /* 0x000fda000bf05300 */
[----:B------:R-:W-:Y:S05]  /*08c0*/  @!P0 BRA `(.L_x_6) ;  /* 0x00000000000c8947 */ /* 0x000fea0003800000 */
[----:B------:R-:W0:Y:S02]  /*08d0*/  LDC.64 R56, c[0x0][0x588] ;  /* 0x00016200ff387b82 */ /* 0x000e240000000a00 */
[----:B0-----:R0:W5:Y:S01]  /*08e0*/  LDG.E R56, desc[UR36][R56.64] ;  /* 0x0000002438387981 */ /* 0x001162000c1e1900 */
[----:B------:R-:W-:Y:S05]  /*08f0*/  BRA `(.L_x_5) ;  /* 0x0000000000087947 */ /* 0x000fea0003800000 */
.L_x_6:
[----:B------:R-:W-:Y:S02]  /*0900*/  ULDC UR4, c[0x0][0x580] ;  /* 0x0001600000047ab9 */ /* 0x000fe40000000800 */
[----:B------:R-:W-:-:S07]  /*0910*/  IMAD.U32 R56, RZ, RZ, UR4 ;  /* 0x00000004ff387e24 */ /* 0x000fce000f8e00ff */
.L_x_5:
[----:B------:R-:W-:Y:S02]  /*0920*/  ULDC.64 UR4, c[0x0][0x5a0] ;  /* 0x0001680000047ab9 */ /* 0x000fe40000000a00 */
[----:B------:R-:W-:-:S04]  /*0930*/  ISETP.NE.U32.AND P0, PT, RZ, UR4, PT ;  /* 0x00000004ff007c0c */ /* 0x000fc8000bf05070 */
[----:B------:R-:W-:-:S13]  /*0940*/  ISETP.NE.AND.EX P0, PT, RZ, UR5, PT, P0 ;  /* 0x00000005ff007c0c */ /* 0x000fda000bf05300 */
[----:B------:R-:W-:Y:S05]  /*0950*/  @!P0 BRA `(.L_x_7) ;  /* 0x00000000001c8947 */ /* 0x000fea0003800000 */
[----:B-1----:R-:W1:Y:S02]  /*0960*/  LDC.64 R6, c[0x0][0x5a0] ;  /* 0x00016800ff067b82 */ /* 0x002e640000000a00 */
[----:B-1----:R-:W2:Y:S02]  /*0970*/  LDG.E.64 R6, desc[UR36][R6.64] ;  /* 0x0000002406067981 */ /* 0x002ea4000c1e1b00 */
[----:B--2---:R-:W-:-:S04]  /*0980*/  ISETP.NE.U32.AND P0, PT, R6, RZ, PT ;  /* 0x000000ff0600720c */ /* 0x004fc80003f05070 */
[----:B------:R-:W-:-:S13]  /*0990*/  ISETP.NE.AND.EX P0, PT, R7, RZ, PT, P0 ;  /* 0x000000ff0700720c */ /* 0x000fda0003f05300 */
[----:B------:R-:W-:Y:S05]  /*09a0*/  @!P0 BRA `(.L_x_7) ;  /* 0x0000000000088947 */ /* 0x000fea0003800000 */
[----:B0-----:R2:W5:Y:S01]  /*09b0*/  LD.E R57, desc[UR36][R6.64] ;  /* 0x0000002406397980 */ /* 0x001562000c101900 */
[----:B------:R-:W-:Y:S05]  /*09c0*/  BRA `(.L_x_8) ;  /* 0x0000000000247947 */ /* 0x000fea0003800000 */
.L_x_7:
[----:B------:R-:W-:Y:S02]  /*09d0*/  ULDC.64 UR4, c[0x0][0x590] ;  /* 0x0001640000047ab9 */ /* 0x000fe40000000a00 */
[----:B------:R-:W-:-:S04]  /*09e0*/  ISETP.NE.U32.AND P0, PT, RZ, UR4, PT ;  /* 0x00000004ff007c0c */ /* 0x000fc8000bf05070 */
[----:B------:R-:W-:-:S13]  /*09f0*/  ISETP.NE.AND.EX P0, PT, RZ, UR5, PT, P0 ;  /* 0x00000005ff007c0c */ /* 0x000fda000bf05300 */
[----:B------:R-:W-:Y:S05]  /*0a00*/  @!P0 BRA `(.L_x_9) ;  /* 0x00000000000c8947 */ /* 0x000fea0003800000 */
[----:B-1----:R-:W0:Y:S02]  /*0a10*/  LDC.64 R6, c[0x0][0x590] ;  /* 0x00016400ff067b82 */ /* 0x002e240000000a00 */
[----:B0-----:R0:W5:Y:S01]  /*0a20*/  LDG.E R57, desc[UR36][R6.64] ;  /* 0x0000002406397981 */ /* 0x001162000c1e1900 */
[----:B------:R-:W-:Y:S05]  /*0a30*/  BRA `(.L_x_8) ;  /* 0x0000000000087947 */ /* 0x000fea0003800000 */
.L_x_9:
[----:B------:R-:W-:Y:S02]  /*0a40*/  ULDC UR4, c[0x0][0x584] ;  /* 0x0001610000047ab9 */ /* 0x000fe40000000800 */
[----:B0-----:R-:W-:-:S07]  /*0a50*/  IMAD.U32 R57, RZ, RZ, UR4 ;  /* 0x00000004ff397e24 */ /* 0x001fce000f8e00ff */
.L_x_8:
[----:B------:R-:W3:Y:S01]  /*0a60*/  LDC R2, c[0x0][0x65c] ;  /* 0x00019700ff027b82 */ /* 0x000ee20000000800 */
[----:B------:R-:W4:Y:S01]  /*0a70*/  S2R R14, SR_CTAID.Y ;  /* 0x00000000000e7919 */ /* 0x000f220000002600 */
[----:B------:R-:W-:Y:S01]  /*0a80*/  ULDC UR6, c[0x0][0x28c] ;  /* 0x0000a30000067ab9 */ /* 0x000fe20000000800 */
[----:B------:R-:W-:Y:S01]  /*0a90*/  ISETP.NE.AND P0, PT, R8, 0x2, PT ;  /* 0x000000020800780c */ /* 0x000fe20003f05270 */
[----:B------:R-:W-:Y:S01]  /*0aa0*/  UIADD3 UR6, UR6, 0x3f, URZ ;  /* 0x0000003f06067890 */ /* 0x000fe2000fffe03f */
[----:B012---:R-:W0:Y:S01]  /*0ab0*/  S2R R6, SR_CTAID.X ;  /* 0x0000000000067919 */ /* 0x007e220000002500 */
[----:B------:R-:W-:Y:S01]  /*0ac0*/  IMAD.MOV.U32 R7, RZ, RZ, RZ ;  /* 0x000000ffff077224 */ /* 0x000fe200078e00ff */
[----:B------:R-:W-:Y:S01]  /*0ad0*/  UMOV UR38, URZ ;  /* 0x0000003f00267c82 */ /* 0x000fe20008000000 */
[----:B------:R-:W-:Y:S01]  /*0ae0*/  USHF.R.S32.HI UR7, URZ, 0x1f, UR6 ;  /* 0x0000001f3f077899 */ /* 0x000fe20008011406 */
[----:B------:R-:W-:Y:S01]  /*0af0*/  UMOV UR39, URZ ;  /* 0x0000003f00277c82 */ /* 0x000fe20008000000 */
[----:B------:R-:W-:-:S02]  /*0b00*/  ULDC.64 UR8, c[0x0][0x650] ;  /* 0x0001940000087ab9 */ /* 0x000fc40000000a00 */
[----:B------:R-:W-:-:S04]  /*0b10*/  ULEA.HI UR7, UR7, UR6, URZ, 0x6 ;  /* 0x0000000607077291 */ /* 0x000fc8000f8f303f */
[----:B------:R-:W-:Y:S01]  /*0b20*/  USHF.R.S32.HI UR40, URZ, 0x6, UR7 ;  /* 0x000000063f287899 */ /* 0x000fe20008011407 */
[----:B---3--:R-:W-:-:S13]  /*0b30*/  ISETP.NE.AND P1, PT, R2, 0x1, PT ;  /* 0x000000010200780c */ /* 0x008fda0003f25270 */
[----:B------:R-:W0:Y:S01]  /*0b40*/  @P1 LDC R19, c[0x0][0x10] ;  /* 0x00000400ff131b82 */ /* 0x000e220000000800 */
[----:B----4-:R-:W-:Y:S02]  /*0b50*/  @P1 IMAD.MOV.U32 R8, RZ, RZ, R14 ;  /* 0x000000ffff081224 */ /* 0x010fe400078e000e */
[----:B------:R-:W-:Y:S02]  /*0b60*/  @P1 IMAD.MOV.U32 R9, RZ, RZ, RZ ;  /* 0x000000ffff091224 */ /* 0x000fe400078e00ff */
[----:B------:R-:W-:-:S03]  /*0b70*/  @P1 IMAD.MOV.U32 R17, RZ, RZ, RZ ;  /* 0x000000ffff111224 */ /* 0x000fc600078e00ff */
[----:B------:R-:W1:Y:S01]  /*0b80*/  @!P1 LDC R11, c[0x0][0xc] ;  /* 0x00000300ff0b9b82 */ /* 0x000e620000000800 */
[----:B------:R-:W-:Y:S01]  /*0b90*/  ULDC UR4, c[0x0][0xc] ;  /* 0x0000030000047ab9 */ /* 0x000fe20000000800 */
[----:B------:R-:W-:Y:S02]  /*0ba0*/  ULDC UR5, c[0x0][0x10] ;  /* 0x0000040000057ab9 */ /* 0x000fe40000000800 */
[----:B------:R-:W-:-:S04]  /*0bb0*/  UIMAD.WIDE.U32 UR4, UR4, UR5, URZ ;  /* 0x00000005040472a5 */ /* 0x000fc8000f8e003f */
[----:B------:R-:W2:Y:S01]  /*0bc0*/  LDC R2, c[0x0][0x14] ;  /* 0x00000500ff027b82 */ /* 0x000ea20000000800 */
[----:B0-----:R-:W-:-:S04]  /*0bd0*/  @P1 IMAD.WIDE.U32 R18, R6, R19, R8 ;  /* 0x0000001306121225 */ /* 0x001fc800078e0008 */
[----:B------:R-:W-:Y:S02]  /*0be0*/  @P1 IMAD.IADD R17, R19, 0x1, R17 ;  /* 0x0000000113111824 */ /* 0x000fe400078e0211 */
[----:B-1----:R-:W-:-:S04]  /*0bf0*/  @!P1 IMAD.WIDE.U32 R8, R11, R14, R6 ;  /* 0x0000000e0b089225 */ /* 0x002fc800078e0006 */
[----:B------:R-:W-:Y:S02]  /*0c00*/  @!P1 IMAD.MOV.U32 R18, RZ, RZ, R8 ;  /* 0x000000ffff129224 */ /* 0x000fe400078e0008 */
[----:B------:R-:W-:Y:S02]  /*0c10*/  @!P1 IMAD.MOV.U32 R17, RZ, RZ, R9 ;  /* 0x000000ffff119224 */ /* 0x000fe400078e0009 */
[----:B--2---:R-:W-:-:S04]  /*0c20*/  IMAD.WIDE.U32 R12, R2, UR4, RZ ;  /* 0x00000004020c7c25 */ /* 0x004fc8000f8e00ff */
[----:B------:R-:W-:Y:S01]  /*0c30*/  IMAD R23, R2, UR5, RZ ;  /* 0x0000000502177c24 */ /* 0x000fe2000f8e02ff */
[----:B------:R0:W-:Y:S03]  /*0c40*/  STL.64 [R1], R12 ;  /* 0x0000000c01007387 */ /* 0x0001e60000100a00 */
[----:B------:R-:W-:Y:S01]  /*0c50*/  IMAD.IADD R23, R13, 0x1, R23 ;  /* 0x000000010d177824 */ /* 0x000fe200078e0217 */
[----:B------:R-:W-:Y:S06]  /*0c60*/  @P0 BRA `(.L_x_10) ;  /* 0x0000000000240947 */ /* 0x000fec0003800000 */
[----:B------:R-:W-:Y:S01]  /*0c70*/  USHF.R.U32.HI UR4, URZ, 0x1, UR40 ;  /* 0x000000013f047899 */ /* 0x000fe20008011628 */
[----:B------:R-:W-:Y:S01]  /*0c80*/  IADD3 R18, P0, R18, R12, RZ ;  /* 0x0000000c12127210 */ /* 0x000fe20007f1e0ff */
[----:B------:R-:W-:Y:S02]  /*0c90*/  UISETP.GE.U32.AND UP0, UPT, UR40, 0xe, UPT ;  /* 0x0000000e2800788c */ /* 0x000fe4000bf06070 */
[----:B------:R-:W-:Y:S02]  /*0ca0*/  UIMAD.WIDE.U32 UR4, UR4, -0x6db6db6d, URZ ;  /* 0x92492493040478a5 */ /* 0x000fe4000f8e003f */
[----:B------:R-:W-:Y:S01]  /*0cb0*/  IMAD.X R17, R23, 0x1, R17, P0 ;  /* 0x0000000117117824 */ /* 0x000fe200000e0611 */
[----:B------:R-:W-:Y:S01]  /*0cc0*/  UMOV UR39, URZ ;  /* 0x0000003f00277c82 */ /* 0x000fe20008000000 */
[----:B------:R-:W-:-:S04]  /*0cd0*/  USHF.R.U32.HI UR4, URZ, 0x2, UR5 ;  /* 0x000000023f047899 */ /* 0x000fc80008011605 */
[----:B------:R-:W-:Y:S02]  /*0ce0*/  UIMAD UR38, UR4, -0xe, UR40 ;  /* 0xfffffff2042678a4 */ /* 0x000fe4000f8e0228 */
[----:B------:R-:W-:-:S12]  /*0cf0*/  @UP0 ULOP3.LUT UR39, UR4, 0x1, URZ, 0xc0, !UPT ;  /* 0x0000000104270892 */ /* 0x000fd8000f8ec03f */
.L_x_10:
[----:B------:R-:W-:Y:S01]  /*0d00*/  ISETP.GE.U32.AND P0, PT, R18, UR8, PT ;  /* 0x0000000812007c0c */ /* 0x000fe2000bf06070 */
[----:B------:R-:W-:Y:S01]  /*0d10*/  IMAD.MOV.U32 R19, RZ, RZ, -0x1 ;  /* 0xffffffffff137424 */ /* 0x000fe200078e00ff */
[----:B------:R-:W-:Y:S01]  /*0d20*/  PRMT R8, RZ, 0x7610, R8 ;  /* 0x00007610ff087816 */ /* 0x000fe20000000008 */
[----:B------:R-:W-:Y:S01]  /*0d30*/  IMAD.MOV.U32 R22, RZ, RZ, -0x1 ;  /* 0xffffffffff167424 */ /* 0x000fe200078e00ff */
[----:B------:R-:W-:Y:S01]  /*0d40*/  ISETP.GE.U32.AND.EX P0, PT, R17, UR9, PT, P0 ;  /* 0x0000000911007c0c */ /* 0x000fe2000bf06100 */
[----:B------:R-:W-:-:S12]  /*0d50*/  IMAD.MOV.U32 R2, RZ, RZ, -0x1 ;  /* 0xffffffffff027424 */ /* 0x000fd800078e00ff */
[----:B------:R-:W-:Y:S05]  /*0d60*/  @P0 BRA `(.L_x_11) ;  /* 0x00000004005c0947 */ /* 0x000fea0003800000 */
[----:B------:R-:W1:Y:S01]  /*0d70*/  LDC.64 R20, c[0x0][0x628] ;  /* 0x00018a00ff147b82 */ /* 0x000e620000000a00 */
[----:B------:R-:W-:Y:S02]  /*0d80*/  IMAD.MOV.U32 R8, RZ, RZ, R18 ;  /* 0x000000ffff087224 */ /* 0x000fe400078e0012 */
[----:B------:R-:W-:-:S05]  /*0d90*/  IMAD.MOV.U32 R9, RZ, RZ, R17 ;  /* 0x000000ffff097224 */ /* 0x000fca00078e0011 */
[----:B------:R-:W2:Y:S08]  /*0da0*/  LDC R2, c[0x0][0x630] ;  /* 0x00018c00ff027b82 */ /* 0x000eb00000000800 */
[----:B------:R-:W3:Y:S01]  /*0db0*/  LDC.64 R24, c[0x0][0x620] ;  /* 0x00018800ff187b82 */ /* 0x000ee20000000a00 */
[----:B-1----:R-:W-:-:S04]  /*0dc0*/  ISETP.NE.U32.AND P0, PT, R20, RZ, PT ;  /* 0x000000ff1400720c */ /* 0x002fc80003f05070 */
[----:B------:R-:W-:-:S13]  /*0dd0*/  ISETP.NE.AND.EX P0, PT, R21, RZ, PT, P0 ;  /* 0x000000ff1500720c */ /* 0x000fda0003f05300 */
[----:B--23--:R-:W-:Y:S05]  /*0de0*/  @!P0 BRA `(.L_x_12) ;  /* 0x0000000000288947 */ /* 0x00cfea0003800000 */
[----:B0-----:R-:W0:Y:S02]  /*0df0*/  LDC R13, c[0x0][0x634] ;  /* 0x00018d00ff0d7b82 */ /* 0x001e240000000800 */
[----:B0-----:R-:W-:-:S05]  /*0e00*/  IADD3 R13, P0, R18, R13, RZ ;  /* 0x0000000d120d7210 */ /* 0x001fca0007f1e0ff */
[----:B------:R-:W-:-:S04]  /*0e10*/  IMAD.X R15, RZ, RZ, R17, P0 ;  /* 0x000000ffff0f7224 */ /* 0x000fc800000e0611 */
[----:B------:R-:W-:-:S04]  /*0e20*/  IMAD.WIDE.U32 R8, R15, R20, RZ ;  /* 0x000000140f087225 */ /* 0x000fc800078e00ff */
[----:B------:R-:W-:-:S04]  /*0e30*/  IMAD.WIDE.U32 R10, P0, R13, R21, R8 ;  /* 0x000000150d0a7225 */ /* 0x000fc80007800008 */
[----:B------:R-:W-:-:S04]  /*0e40*/  IMAD.WIDE.U32 R8, R13, R20, RZ ;  /* 0x000000140d087225 */ /* 0x000fc800078e00ff */
[----:B------:R-:W-:Y:S01]  /*0e50*/  IMAD.X R13, RZ, RZ, RZ, P0 ;  /* 0x000000ffff0d7224 */ /* 0x000fe200000e06ff */
[----:B------:R-:W-:Y:S01]  /*0e60*/  IADD3 RZ, P0, R9, R10, RZ ;  /* 0x0000000a09ff7210 */ /* 0x000fe20007f1e0ff */
[----:B------:R-:W-:-:S04]  /*0e70*/  IMAD.MOV.U32 R12, RZ, RZ, R11 ;  /* 0x000000ffff0c7224 */ /* 0x000fc800078e000b */
[----:B------:R-:W-:-:S08]  /*0e80*/  IMAD.WIDE.U32.X R8, R15, R21, R12, P0 ;  /* 0x000000150f087225 */ /* 0x000fd000000e040c */
.L_x_12:
[-CC-:B------:R-:W-:Y:S01]  /*0e90*/  SHF.R.U64 R31, R8, R2.reuse, R9.reuse ;  /* 0x00000002081f7219 */ /* 0x180fe20000001209 */
[----:B0-----:R-:W0:Y:S01]  /*0ea0*/  LDC R12, c[0x0][0x618] ;  /* 0x00018600ff0c7b82 */ /* 0x001e220000000800 */
[----:B------:R-:W-:Y:S01]  /*0eb0*/  SHF.R.U32.HI R7, RZ, R2, R9 ;  /* 0x00000002ff077219 */ /* 0x000fe20000011609 */
[----:B------:R-:W-:Y:S01]  /*0ec0*/  ULDC UR4, c[0x0][0x150] ;  /* 0x0000540000047ab9 */ /* 0x000fe20000000800 */
[----:B------:R-:W-:Y:S01]  /*0ed0*/  IADD3 R11, P0, RZ, -R31, RZ ;  /* 0x8000001fff0b7210 */ /* 0x000fe20007f1e0ff */
[----:B------:R-:W-:Y:S01]  /*0ee0*/  IMAD.MOV.U32 R19, RZ, RZ, R17 ;  /* 0x000000ffff137224 */ /* 0x000fe200078e0011 */
[----:B------:R-:W-:-:S03]  /*0ef0*/  I2FP.F32.U32 R2, R6 ;  /* 0x0000000600027245 */ /* 0x000fc60000201000 */
[----:B------:R-:W1:Y:S01]  /*0f00*/  LDC.64 R26, c[0x0][0x640] ;  /* 0x00019000ff1a7b82 */ /* 0x000e620000000a00 */
[----:B------:R-:W-:Y:S02]  /*0f10*/  IMAD.X R13, RZ, RZ, ~R7, P0 ;  /* 0x000000ffff0d7224 */ /* 0x000fe400000e0e07 */
[----:B------:R-:W-:Y:S01]  /*0f20*/  FMUL R2, R2, UR4 ;  /* 0x0000000402027c20 */ /* 0x000fe20008400000 */
[----:B------:R-:W-:Y:S01]  /*0f30*/  IMAD.WIDE.U32 R8, R11, R24, R18 ;  /* 0x000000180b087225 */ /* 0x000fe200078e0012 */
[----:B------:R-:W-:-:S03]  /*0f40*/  ULDC UR4, c[0x0][0x154] ;  /* 0x0000550000047ab9 */ /* 0x000fc60000000800 */
[----:B------:R-:W-:Y:S01]  /*0f50*/  IMAD R10, R13, R24, RZ ;  /* 0x000000180d0a7224 */ /* 0x000fe200078e02ff */
[----:B------:R-:W2:Y:S01]  /*0f60*/  LDC R7, c[0x0][0x144] ;  /* 0x00005100ff077b82 */ /* 0x000ea20000000800 */
[----:B------:R-:W3:Y:S02]  /*0f70*/  F2I.U32.TRUNC.NTZ R2, R2 ;  /* 0x0000000200027305 */ /* 0x000ee4000020f000 */
[----:B------:R-:W-:-:S04]  /*0f80*/  IMAD R11, R11, R25, R10 ;  /* 0x000000190b0b7224 */ /* 0x000fc800078e020a */
[----:B------:R-:W-:Y:S01]  /*0f90*/  IMAD.IADD R9, R9, 0x1, R11 ;  /* 0x0000000109097824 */ /* 0x000fe200078e020b */
[----:B------:R-:W4:Y:S01]  /*0fa0*/  LDC R22, c[0x0][0x608] ;  /* 0x00018200ff167b82 */ /* 0x000f220000000800 */
[----:B------:R-:W-:-:S03]  /*0fb0*/  IMAD.MOV.U32 R11, RZ, RZ, -0x1 ;  /* 0xffffffffff0b7424 */ /* 0x000fc600078e00ff */
[--C-:B0-----:R-:W-:Y:S02]  /*0fc0*/  SHF.R.U64 R20, R8, R12, R9.reuse ;  /* 0x0000000c08147219 */ /* 0x101fe40000001209 */
[----:B------:R-:W-:Y:S02]  /*0fd0*/  I2FP.F32.U32 R8, R14 ;  /* 0x0000000e00087245 */ /* 0x000fe40000201000 */
[----:B------:R-:W0:Y:S01]  /*0fe0*/  LDC R24, c[0x0][0x658] ;  /* 0x00019600ff187b82 */ /* 0x000e220000000800 */
[----:B-1----:R-:W-:Y:S01]  /*0ff0*/  ISETP.NE.U32.AND P0, PT, R26, RZ, PT ;  /* 0x000000ff1a00720c */ /* 0x002fe20003f05070 */
[----:B---3--:R-:W-:Y:S02]  /*1000*/  IMAD.MOV R10, RZ, RZ, -R2 ;  /* 0x000000ffff0a7224 */ /* 0x008fe400078e0a02 */
[----:B------:R-:W-:Y:S01]  /*1010*/  FMUL R8, R8, UR4 ;  /* 0x0000000408087c20 */ /* 0x000fe20008400000 */
[----:B------:R-:W-:Y:S02]  /*1020*/  SHF.R.U32.HI R9, RZ, R12, R9 ;  /* 0x0000000cff097219 */ /* 0x000fe40000011609 */
[----:B------:R-:W-:Y:S01]  /*1030*/  ISETP.NE.AND.EX P0, PT, R27, RZ, PT, P0 ;  /* 0x000000ff1b00720c */ /* 0x000fe20003f05300 */
[----:B------:R1:W3:Y:S01]  /*1040*/  F2I.U32.TRUNC.NTZ R15, R8 ;  /* 0x00000008000f7305 */ /* 0x0002e2000020f000 */
[----:B------:R-:W1:Y:S01]  /*1050*/  LDC R19, c[0x0][0x148] ;  /* 0x00005200ff137b82 */ /* 0x000e620000000800 */
[----:B--2---:R-:W-:-:S07]  /*1060*/  IMAD R2, R7, R10, R6 ;  /* 0x0000000a07027224 */ /* 0x004fce00078e0206 */
[----:B------:R-:W2:Y:S01]  /*1070*/  LDC R25, c[0x0][0x600] ;  /* 0x00018000ff197b82 */ /* 0x000ea20000000800 */
[-CC-:B----4-:R-:W-:Y:S02]  /*1080*/  SHF.R.U64 R32, R20, R22.reuse, R9.reuse ;  /* 0x0000001614207219 */ /* 0x190fe40000001209 */
[----:B------:R-:W-:Y:S01]  /*1090*/  SHF.R.U32.HI R7, RZ, R22, R9 ;  /* 0x00000016ff077219 */ /* 0x000fe20000011609 */
[----:B------:R-:W-:-:S04]  /*10a0*/  IMAD.MOV.U32 R9, RZ, RZ, 0x1 ;  /* 0x00000001ff097424 */ /* 0x000fc800078e00ff */
[----:B------:R-:W4:Y:S01]  /*10b0*/  LDC R28, c[0x0][0x648] ;  /* 0x00019200ff1c7b82 */ /* 0x000f220000000800 */
[-C--:B0-----:R-:W-:Y:S02]  /*10c0*/  SHF.L.U32 R6, R11, R24.reuse, RZ ;  /* 0x000000180b067219 */ /* 0x081fe400000006ff */
[--C-:B------:R-:W-:Y:S02]  /*10d0*/  SHF.R.U64 R22, R32, R24, R7.reuse ;  /* 0x0000001820167219 */ /* 0x100fe40000001207 */
[----:B------:R-:W-:Y:S02]  /*10e0*/  LOP3.LUT R13, RZ, R6, RZ, 0x33, !PT ;  /* 0x00000006ff0d7212 */ /* 0x000fe400078e33ff */
[-C--:B------:R-:W-:Y:S01]  /*10f0*/  SHF.R.U32.HI R7, RZ, R24.reuse, R7 ;  /* 0x00000018ff077219 */ /* 0x080fe20000011607 */
[----:B------:R-:W0:Y:S01]  /*1100*/  LDC R29, c[0x0][0x638] ;  /* 0x00018e00ff1d7b82 */ /* 0x000e220000000800 */
[----:B------:R-:W-:Y:S01]  /*1110*/  SHF.L.U32 R12, R9, R24, RZ ;  /* 0x00000018090c7219 */ /* 0x000fe200000006ff */
[----:B------:R-:W-:-:S06]  /*1120*/  IMAD.MOV.U32 R6, RZ, RZ, R22 ;  /* 0x000000ffff067224 */ /* 0x000fcc00078e0016 */
[----:B------:R-:W0:Y:S01]  /*1130*/  LDC R30, c[0x0][0x610] ;  /* 0x00018400ff1e7b82 */ /* 0x000e220000000800 */
[----:B-1-3--:R-:W-:Y:S05]  /*1140*/  @!P0 BRA `(.L_x_13) ;  /* 0x0000000000288947 */ /* 0x00afea0003800000 */
[----:B------:R-:W1:Y:S02]  /*1150*/  LDC R11, c[0x0][0x64c] ;  /* 0x00019300ff0b7b82 */ /* 0x000e640000000800 */
[----:B-1----:R-:W-:-:S05]  /*1160*/  IADD3 R11, P0, R22, R11, RZ ;  /* 0x0000000b160b7210 */ /* 0x002fca0007f1e0ff */
        /* <DEDUP_REMOVED lines=8> */
.L_x_13:
[----:B----4-:R-:W-:Y:S01]  /*11f0*/  SHF.R.U64 R6, R6, R28, R7 ;  /* 0x0000001c06067219 */ /* 0x010fe20000001207 */
[----:B--2---:R-:W-:Y:S01]  /*1200*/  VIADD R7, R25, 0xffffffff ;  /* 0xffffffff19077836 */ /* 0x004fe20000000000 */
[----:B------:R-:W-:Y:S01]  /*1210*/  LOP3.LUT R13, R32, R13, RZ, 0xc0, !PT ;  /* 0x0000000d200d7212 */ /* 0x000fe200078ec0ff */
[----:B------:R-:W-:Y:S02]  /*1220*/  IMAD.MOV R15, RZ, RZ, -R15 ;  /* 0x000000ffff0f7224 */ /* 0x000fe400078e0a0f */
[----:B------:R-:W-:Y:S01]  /*1230*/  IMAD.MOV R8, RZ, RZ, -R6 ;  /* 0x000000ffff087224 */ /* 0x000fe200078e0a06 */
[----:B------:R-:W-:Y:S01]  /*1240*/  LOP3.LUT R7, R20, R7, RZ, 0xc0, !PT ;  /* 0x0000000714077212 */ /* 0x000fe200078ec0ff */
[----:B------:R-:W-:Y:S02]  /*1250*/  IMAD R13, R12, R6, R13 ;  /* 0x000000060c0d7224 */ /* 0x000fe400078e020d */
[----:B------:R-:W-:Y:S02]  /*1260*/  @P1 IMAD R2, R19, R15, R14 ;  /* 0x0000000f13021224 */ /* 0x000fe400078e020e */
[----:B0-----:R-:W-:-:S02]  /*1270*/  IMAD R6, R8, R29, R22 ;  /* 0x0000001d08067224 */ /* 0x001fc400078e0216 */
[----:B------:R-:W-:Y:S02]  /*1280*/  IMAD R2, R13, R30, R2 ;  /* 0x0000001e0d027224 */ /* 0x000fe400078e0202 */
[----:B------:R-:W-:Y:S02]  /*1290*/  IMAD R19, R6, R25, R7 ;  /* 0x0000001906137224 */ /* 0x000fe400078e0207 */
[----:B------:R-:W-:-:S03]  /*12a0*/  IMAD.MOV.U32 R8, RZ, RZ, 0x1 ;  /* 0x00000001ff087424 */ /* 0x000fc600078e00ff */
[----:B------:R-:W-:Y:S02]  /*12b0*/  SEL R22, R19, R2, !P1 ;  /* 0x0000000213167207 */ /* 0x000fe40004800000 */
[----:B------:R-:W-:Y:S01]  /*12c0*/  SEL R19, R2, R19, !P1 ;  /* 0x0000001302137207 */ /* 0x000fe20004800000 */
[----:B------:R-:W-:-:S07]  /*12d0*/  IMAD.MOV.U32 R2, RZ, RZ, R31 ;  /* 0x000000ffff027224 */ /* 0x000fce00078e001f */
.L_x_11:
[----:B------:R-:W-:Y:S05]  /*12e0*/  @!P2 BRA `(.L_x_14) ;  /* 0x000000380018a947 */ /* 0x000fea0003800000 */
[----:B------:R-:W-:-:S13]  /*12f0*/  ISETP.GT.U32.AND P0, PT, R33, 0x1, PT ;  /* 0x000000012100780c */ /* 0x000fda0003f04070 */
[----:B------:R-:W-:Y:S05]  /*1300*/  @P0 EXIT ;  /* 0x000000000000094d */ /* 0x000fea0003800000 */
.L_x_15:
[----:B------:R-:W-:-:S08]  /*1310*/  NOP ;  /* 0x0000000000007918 */ /* 0x000fd00000000000 */
[----:B------:R-:W1:Y:S02]  /*1320*/  USETMAXREG.TRY_ALLOC.CTAPOOL UP0, 0xe8 ;  /* 0x000000e8000079c8 */ /* 0x000e640008000600 */
[----:B-1----:R-:W-:-:S13]  /*1330*/  PLOP3.LUT P0, PT, PT, PT, UP0, 0x80, 0x0 ;  /* 0x000000000000781c */ /* 0x002fda0003f0f008 */
[----:B------:R-:W-:Y:S05]  /*1340*/  @!P0 BRA `(.L_x_15) ;  /* 0xfffffffc00f08947 */ /* 0x000fea000383ffff */
[----:B------:R-:W-:-:S13]  /*1350*/  LOP3.LUT P0, RZ, R8, 0xff, RZ, 0xc0, !PT ;  /* 0x000000ff08ff7812 */ /* 0x000fda000780c0ff */
[----:B------:R-:W-:Y:S05]  /*1360*/  @!P0 EXIT ;  /* 0x000000000000894d */ /* 0x000fea0003800000 */
[----:B------:R-:W1:Y:S01]  /*1370*/  S2UR UR4, SR_CgaCtaId ;  /* 0x00000000000479c3 */ /* 0x000e620000008800 */
[----:B------:R-:W-:Y:S01]  /*1380*/  VIADD R6, R5, 0xffffffff ;  /* 0xffffffff05067836 */ /* 0x000fe20000000000 */
[----:B------:R-:W-:Y:S01]  /*1390*/  SHF.R.S32.HI R0, RZ, 0x1f, R3 ;  /* 0x0000001fff007819 */ /* 0x000fe20000011403 */
[----:B------:R-:W-:Y:S01]  /*13a0*/  UMOV UR41, 0x400 ;  /* 0x0000040000297882 */ /* 0x000fe20000000000 */
[----:B------:R-:W-:Y:S01]  /*13b0*/  UISETP.LT.AND UP0, UPT, UR40, 0x1, UPT ;  /* 0x000000012800788c */ /* 0x000fe2000bf01270 */
[----:B------:R-:W-:Y:S01]  /*13c0*/  LOP3.LUT R70, R16, 0x1, RZ, 0xfc, !PT ;  /* 0x0000000110467812 */ /* 0x000fe200078efcff */
[----:B------:R-:W-:Y:S01]  /*13d0*/  ULDC UR6, c[0x0][0x284] ;  /* 0x0000a10000067ab9 */ /* 0x000fe20000000800 */
[----:B------:R-:W-:Y:S01]  /*13e0*/  R2UR UR42, R6 ;  /* 0x00000000062a72ca */ /* 0x000fe200000e0000 */
[----:B------:R-:W-:Y:S01]  /*13f0*/  USEL UR43, UR40, 0x1, UP0 ;  /* 0x00000001282b7887 */ /* 0x000fe20008000000 */
[CC--:B------:R-:W-:Y:S01]  /*1400*/  LEA.HI R4, R0.reuse, R3.reuse, RZ, 0x2 ;  /* 0x0000000300047211 */ /* 0x0c0fe200078f10ff */
[----:B------:R-:W-:Y:S01]  /*1410*/  USHF.L.U32 UR46, UR40, 0x1, URZ ;  /* 0x00000001282e7899 */ /* 0x000fe2000800063f */
[----:B------:R-:W-:Y:S01]  /*1420*/  LEA.HI R0, R0, R3, RZ, 0x5 ;  /* 0x0000000300007211 */ /* 0x000fe200078f28ff */
[----:B------:R-:W-:Y:S01]  /*1430*/  UIADD3 UR43, -UR43, UR40, URZ ;  /* 0x000000282b2b7290 */ /* 0x000fe2000fffe13f */
[----:B------:R-:W-:-:S02]  /*1440*/  SHF.R.S32.HI R58, RZ, 0x2, R4 ;  /* 0x00000002ff3a7819 */ /* 0x000fc40000011404 */
[----:B------:R-:W-:Y:S02]  /*1450*/  SHF.R.S32.HI R5, RZ, 0x1f, R4 ;  /* 0x0000001fff057819 */ /* 0x000fe40000011404 */
[----:B------:R-:W-:Y:S02]  /*1460*/  LOP3.LUT R60, R4, 0xfffffffc, RZ, 0xc0, !PT ;  /* 0xfffffffc043c7812 */ /* 0x000fe400078ec0ff */
[----:B------:R-:W-:Y:S01]  /*1470*/  LEA.HI R5, R5, R58, RZ, 0x3 ;  /* 0x0000003a05057211 */ /* 0x000fe200078f18ff */
[----:B------:R-:W-:Y:S01]  /*1480*/  USHF.L.U32 UR42, UR42, 0x3, URZ ;  /* 0x000000032a2a7899 */ /* 0x000fe2000800063f */
[----:B------:R-:W-:Y:S01]  /*1490*/  ISETP.NE.AND P0, PT, R6, RZ, PT ;  /* 0x000000ff0600720c */ /* 0x000fe20003f05270 */
[----:B------:R-:W-:Y:S01]  /*14a0*/  IMAD.IADD R60, R3, 0x1, -R60 ;  /* 0x00000001033c7824 */ /* 0x000fe200078e0a3c */
[----:B------:R-:W-:Y:S01]  /*14b0*/  LOP3.LUT R5, R5, 0xfffffff8, RZ, 0xc0, !PT ;  /* 0xfffffff805057812 */ /* 0x000fe200078ec0ff */
[----:B-1----:R-:W-:Y:S01]  /*14c0*/  ULEA UR41, UR4, UR41, 0x18 ;  /* 0x0000002904297291 */ /* 0x002fe2000f8ec03f */
[----:B------:R-:W-:Y:S01]  /*14d0*/  SEL R71, RZ, 0x1, P0 ;  /* 0x00000001ff477807 */ /* 0x000fe20000000000 */
[----:B------:R-:W-:-:S02]  /*14e0*/  IMAD.U32 R62, RZ, RZ, UR42 ;  /* 0x0000002aff3e7e24 */ /* 0x000fc4000f8e00ff */
[----:B------:R-:W-:Y:S01]  /*14f0*/  UIADD3 UR47, UR41, 0xf0, URZ ;  /* 0x000000f0292f7890 */ /* 0x000fe2000fffe03f */
[----:B------:R-:W-:Y:S01]  /*1500*/  IMAD.IADD R58, R58, 0x1, -R5 ;  /* 0x000000013a3a7824 */ /* 0x000fe200078e0a05 */
[----:B------:R-:W-:Y:S01]  /*1510*/  UIADD3 UR4, UR41, 0x200, URZ ;  /* 0x0000020029047890 */ /* 0x000fe2000fffe03f */
[----:B------:R-:W-:Y:S01]  /*1520*/  SHF.R.S32.HI R5, RZ, 0x5, R0 ;  /* 0x00000005ff057819 */ /* 0x000fe20000011400 */
[----:B------:R-:W-:Y:S01]  /*1530*/  UIADD3 UR5, UR41, 0x1c200, URZ ;  /* 0x0001c20029057890 */ /* 0x000fe2000fffe03f */
[C---:B------:R-:W-:Y:S01]  /*1540*/  LOP3.LUT R64, R62.reuse, 0x8, RZ, 0xc0, !PT ;  /* 0x000000083e407812 */ /* 0x040fe200078ec0ff */
[----:B------:R-:W-:Y:S01]  /*1550*/  USHF.R.U32.HI UR4, URZ, 0x4, UR4 ;  /* 0x000000043f047899 */ /* 0x000fe20008011604 */
[--C-:B------:R-:W-:Y:S01]  /*1560*/  SHF.R.S32.HI R59, RZ, 0x1f, R58.reuse ;  /* 0x0000001fff3b7819 */ /* 0x100fe2000001143a */
[----:B------:R-:W-:Y:S01]  /*1570*/  USHF.R.U32.HI UR5, URZ, 0x4, UR5 ;  /* 0x000000043f057899 */ /* 0x000fe20008011605 */
[C-C-:B------:R-:W-:Y:S01]  /*1580*/  IMAD R65, R5.reuse, -0x10, -R58.reuse ;  /* 0xfffffff005417824 */ /* 0x140fe200078e0a3a */
[----:B------:R-:W-:Y:S01]  /*1590*/  ULOP3.LUT UR4, UR4, 0x3fff, URZ, 0xc0, !UPT ;  /* 0x00003fff04047892 */ /* 0x000fe2000f8ec03f */
[----:B------:R-:W-:Y:S01]  /*15a0*/  IMAD.U32 R61, RZ, RZ, UR47 ;  /* 0x0000002fff3d7e24 */ /* 0x000fe2000f8e00ff */
[----:B------:R-:W-:Y:S01]  /*15b0*/  ULOP3.LUT UR5, UR5, 0x3fff, URZ, 0xc0, !UPT ;  /* 0x00003fff05057892 */ /* 0x000fe2000f8ec03f */
[----:B------:R-:W-:Y:S01]  /*15c0*/  IMAD.WIDE R58, R5, 0x10, R58 ;  /* 0x00000010053a7825 */ /* 0x000fe200078e023a */
[----:B------:R-:W-:Y:S01]  /*15d0*/  LOP3.LUT R62, R62, 0x8, RZ, 0xc, !PT ;  /* 0x000000083e3e7812 */ /* 0x000fe200078e0cff */
[----:B------:R-:W-:Y:S01]  /*15e0*/  ULOP3.LUT UR44, UR4, 0x10000, URZ, 0xfc, !UPT ;  /* 0x00010000042c7892 */ /* 0x000fe2000f8efc3f */
[----:B------:R-:W-:Y:S01]  /*15f0*/  LOP3.LUT R64, R64, 0x18, RZ, 0x3c, !PT ;  /* 0x0000001840407812 */ /* 0x000fe200078e3cff */
[----:B------:R-:W-:Y:S01]  /*1600*/  VIADD R63, R61, UR42 ;  /* 0x0000002a3d3f7c36 */ /* 0x000fe20008000000 */
[----:B------:R-:W-:Y:S01]  /*1610*/  ULOP3.LUT UR45, UR5, 0x10000, URZ, 0xfc, !UPT ;  /* 0x00010000052d7892 */ /* 0x000fe2000f8efc3f */
[----:B------:R-:W-:-:S11]  /*1620*/  VIADD R65, R65, UR6 ;  /* 0x0000000641417c36 */ /* 0x000fd60008000000 */
.L_x_99:
[----:B------:R-:W-:Y:S01]  /*1630*/  SHF.L.U32 R0, R71, 0x1f, RZ ;  /* 0x0000001f47007819 */ /* 0x000fe200000006ff */
[----:B------:R-:W-:Y:S02]  /*1640*/  ULDC UR4, c[0x0][0x28c] ;  /* 0x0000a30000047ab9 */ /* 0x000fe40000000800 */
[----:B------:R-:W-:Y:S01]  /*1650*/  ISETP.LT.AND P1, PT, RZ, UR4, PT ;  /* 0x00000004ff007c0c */ /* 0x000fe2000bf21270 */
[----:B-1----:R-:W1:Y:S02]  /*1660*/  SYNCS.PHASECHK.TRANS64.TRYWAIT P0, [R61+UR42], R0 ;  /* 0x000000003d0075a7 */ /* 0x002e64000800016a */
[----:B-1-34-:R-:W-:Y:S10]  /*1670*/  @!P0 BRA `(.L_x_16) ;  /* 0x0000004800908947 */ /* 0x01aff40003800000 */
.L_x_131:
[----:B------:R-:W-:Y:S05]  /*1680*/  @P1 BRA `(.L_x_17) ;  /* 0x0000000000401947 */ /* 0x000fea0003800000 */
[----:B-1----:R-:W-:Y:S01]  /*1690*/  MOV R0, 0x0 ;  /* 0x0000000000007802 */ /* 0x002fe20000000f00 */
[----:B------:R-:W-:Y:S01]  /*16a0*/  ULDC.64 UR4, c[0x4][0x68] ;  /* 0x01001a0000047ab9 */ /* 0x000fe20000000a00 */
[----:B------:R-:W-:Y:S01]  /*16b0*/  ULDC.64 UR6, c[0x4][0x8] ;  /* 0x0100020000067ab9 */ /* 0x000fe20000000a00 */
[----:B------:R-:W-:Y:S01]  /*16c0*/  IMAD.U32 R4, RZ, RZ, UR4 ;  /* 0x00000004ff047e24 */ /* 0x000fe2000f8e00ff */
[----:B------:R1:W2:Y:S01]  /*16d0*/  LDC.64 R14, c[0x4][R0] ;  /* 0x01000000000e7b82 */ /* 0x0002a20000000a00 */
[----:B------:R-:W-:Y:S01]  /*16e0*/  IMAD.U32 R5, RZ, RZ, UR5 ;  /* 0x00000005ff057e24 */ /* 0x000fe2000f8e00ff */
[----:B------:R-:W-:Y:S01]  /*16f0*/  ULDC.64 UR4, c[0x4][0x70] ;  /* 0x01001c0000047ab9 */ /* 0x000fe20000000a00 */
[----:B------:R-:W-:Y:S02]  /*1700*/  IMAD.U32 R10, RZ, RZ, UR6 ;  /* 0x00000006ff0a7e24 */ /* 0x000fe4000f8e00ff */
[----:B------:R-:W-:Y:S02]  /*1710*/  IMAD.U32 R6, RZ, RZ, UR4 ;  /* 0x00000004ff067e24 */ /* 0x000fe4000f8e00ff */
[----:B------:R-:W-:-:S02]  /*1720*/  IMAD.U32 R7, RZ, RZ, UR5 ;  /* 0x00000005ff077e24 */ /* 0x000fc4000f8e00ff */
[----:B------:R-:W-:Y:S02]  /*1730*/  IMAD.U32 R11, RZ, RZ, UR7 ;  /* 0x00000007ff0b7e24 */ /* 0x000fe4000f8e00ff */
[----:B------:R-:W-:Y:S02]  /*1740*/  IMAD.MOV.U32 R8, RZ, RZ, 0x1e1 ;  /* 0x000001e1ff087424 */ /* 0x000fe400078e00ff */
[----:B0-----:R-:W-:Y:S02]  /*1750*/  IMAD.MOV.U32 R12, RZ, RZ, 0x1 ;  /* 0x00000001ff0c7424 */ /* 0x001fe400078e00ff */
[----:B-1----:R-:W-:-:S07]  /*1760*/  IMAD.MOV.U32 R13, RZ, RZ, RZ ;  /* 0x000000ffff0d7224 */ /* 0x002fce00078e00ff */
[----:B------:R-:W-:-:S07]  /*1770*/  LEPC R20, `(.L_x_17) ;  /* 0x000000001014794e */ /* 0x000fce0000000000 */
[----:B--2--5:R-:W-:Y:S05]  /*1780*/  CALL.ABS.NOINC R14 ;  /* 0x000000000e007343 */ /* 0x024fea0003c00000 */
.L_x_17:
[----:B------:R-:W-:-:S13]  /*1790*/  ISETP.NE.AND P0, PT, R70, 0x3, PT ;  /* 0x000000034600780c */ /* 0x000fda0003f05270 */
[----:B------:R-:W-:Y:S05]  /*17a0*/  @!P0 BRA `(.L_x_18) ;  /* 0x0000000000048947 */ /* 0x000fea0003800000 */
[----:B------:R-:W-:Y:S01]  /*17b0*/  BPT.TRAP 0x1 ;  /* 0x000000040000795c */ /* 0x000fe20000300000 */
.L_x_18:
[----:B------:R-:W-:Y:S02]  /*17c0*/  IMAD.U32 R3, RZ, RZ, UR38 ;  /* 0x00000026ff037e24 */ /* 0x000fe4000f8e00ff */
[----:B-1----:R-:W-:-:S03]  /*17d0*/  IMAD.U32 R0, RZ, RZ, UR39 ;  /* 0x00000027ff007e24 */ /* 0x002fc6000f8e00ff */
[----:B------:R-:W-:Y:S02]  /*17e0*/  LEA R3, R3, UR41, 0x3 ;  /* 0x0000002903037c11 */ /* 0x000fe4000f8e18ff */
[----:B------:R-:W-:-:S04]  /*17f0*/  SHF.L.U32 R0, R0, 0x1f, RZ ;  /* 0x0000001f00007819 */ /* 0x000fc800000006ff */
[----:B------:R1:W2:Y:S01]  /*1800*/  SYNCS.PHASECHK.TRANS64.TRYWAIT P1, [R3+URZ], R0 ;  /* 0x00000000030075a7 */ /* 0x0002a2000802017f */
[----:B------:R-:W-:Y:S05]  /*1810*/  @!P0 BRA `(.L_x_19) ;  /* 0x0000000000048947 */ /* 0x000fea0003800000 */
[----:B------:R-:W-:Y:S01]  /*1820*/  BPT.TRAP 0x1 ;  /* 0x000000040000795c */ /* 0x000fe20000300000 */
.L_x_19:
[----:B--2---:R-:W-:Y:S05]  /*1830*/  @P1 BRA `(.L_x_20) ;  /* 0x0000000000081947 */ /* 0x004fea0003800000 */
[----:B------:R-:W2:Y:S02]  /*1840*/  SYNCS.PHASECHK.TRANS64.TRYWAIT P1, [R3+URZ], R0 ;  /* 0x00000000030075a7 */ /* 0x000ea4000802017f */
[----:B--2---:R-:W-:Y:S05]  /*1850*/  @!P1 BRA `(.L_x_21) ;  /* 0x00000048002c9947 */ /* 0x004fea0003800000 */
.L_x_20:
[----:B------:R-:W-:Y:S05]  /*1860*/  WARPSYNC.ALL ;  /* 0x0000000000007948 */ /* 0x000fea0003800000 */
[----:B------:R-:W-:Y:S01]  /*1870*/  ULEA UR8, UR38, UR44, 0x9 ;  /* 0x0000002c26087291 */ /* 0x000fe2000f8e483f */
[----:B------:R-:W-:Y:S01]  /*1880*/  WARPGROUP.ARRIVE ;  /* 0x00000000000079c5 */ /* 0x000fe20000000000 */
[----:B------:R-:W-:Y:S01]  /*1890*/  ULEA UR9, UR38, UR45, 0x9 ;  /* 0x0000002d26097291 */ /* 0x000fe2000f8e483f */
[----:B-12---:R-:W-:Y:S01]  /*18a0*/  IMAD.U32 R0, RZ, RZ, UR43 ;  /* 0x0000002bff007e24 */ /* 0x006fe2000f8e00ff */
[----:B------:R-:W-:Y:S01]  /*18b0*/  UMOV UR5, 0x40000040 ;  /* 0x4000004000057882 */ /* 0x000fe20000000000 */
[----:B------:R-:W-:-:S02]  /*18c0*/  UMOV UR7, 0x40000040 ;  /* 0x4000004000077882 */ /* 0x000fc40000000000 */
[----:B------:R-:W-:Y:S01]  /*18d0*/  UMOV UR4, UR8 ;  /* 0x0000000800047c82 */ /* 0x000fe20008000000 */
[----:B------:R-:W-:Y:S01]  /*18e0*/  ISETP.GE.AND P1, PT, R0, 0x1, PT ;  /* 0x000000010000780c */ /* 0x000fe20003f26270 */
[----:B------:R-:W-:Y:S02]  /*18f0*/  UMOV UR6, UR9 ;  /* 0x0000000900067c82 */ /* 0x000fe40008000000 */
[----:B------:R-:W-:Y:S01]  /*1900*/  HGMMA.64x64x16.F32 R24, gdesc[UR4], RZ, !UPT, gsb0 ;  /* 0x00e00000041879f0 */ /* 0x000fe2000c0008ff */
[----:B------:R-:W-:Y:S02]  /*1910*/  UIADD3 UR4, UR8, 0x2, URZ ;  /* 0x0000000208047890 */ /* 0x000fe4000fffe03f */
[----:B------:R-:W-:Y:S01]  /*1920*/  UIADD3 UR6, UR9, 0x2, URZ ;  /* 0x0000000209067890 */ /* 0x000fe2000fffe03f */
[----:B------:R-:W-:Y:S01]  /*1930*/  UMOV UR5, 0x40000040 ;  /* 0x4000004000057882 */ /* 0x000fe20000000000 */
[----:B------:R-:W-:Y:S01]  /*1940*/  UMOV UR7, 0x40000040 ;  /* 0x4000004000077882 */ /* 0x000fe20000000000 */
[----:B------:R-:W-:-:S02]  /*1950*/  WARPGROUP.DEPBAR.LE gsb0, 0x0 ;  /* 0x00008000000079c5 */ /* 0x000fc40000010000 */
[----:B------:R-:W-:-:S06]  /*1960*/  WARPGROUP.ARRIVE ;  /* 0x00000000000079c5 */ /* 0x000fcc0000000000 */
[----:B------:R-:W-:Y:S01]  /*1970*/  HGMMA.64x64x16.F32 R24, gdesc[UR4], R24, gsb0 ;  /* 0x00e00000041879f0 */ /* 0x000fe20008000818 */
[----:B------:R-:W-:Y:S02]  /*1980*/  UIADD3 UR4, UR8, 0x4, URZ ;  /* 0x0000000408047890 */ /* 0x000fe4000fffe03f */
[----:B------:R-:W-:Y:S01]  /*1990*/  UIADD3 UR6, UR9, 0x4, URZ ;  /* 0x0000000409067890 */ /* 0x000fe2000fffe03f */
[----:B------:R-:W-:Y:S01]  /*19a0*/  UMOV UR5, 0x40000040 ;  /* 0x4000004000057882 */ /* 0x000fe20000000000 */
[----:B------:R-:W-:Y:S01]  /*19b0*/  UMOV UR7, 0x40000040 ;  /* 0x4000004000077882 */ /* 0x000fe20000000000 */
[----:B------:R-:W-:Y:S02]  /*19c0*/  WARPGROUP.DEPBAR.LE gsb0, 0x0 ;  /* 0x00008000000079c5 */ /* 0x000fe40000010000 */
        /* <DEDUP_REMOVED lines=8> */
[----:B------:R-:W-:Y:S03]  /*1a50*/  HGMMA.64x64x16.F32 R24, gdesc[UR4], R24, gsb0 ;  /* 0x00e00000041879f0 */ /* 0x000fe60008000818 */
[----:B------:R-:W-:Y:S02]  /*1a60*/  WARPGROUP.DEPBAR.LE gsb0, 0x0 ;  /* 0x00008000000079c5 */ /* 0x000fe40000010000 */
[----:B------:R-:W-:Y:S05]  /*1a70*/  @!P1 BRA `(.L_x_22) ;  /* 0x0000000400109947 */ /* 0x000fea0003800000 */
[----:B------:R-:W-:Y:S01]  /*1a80*/  UIADD3 UR4, UR38, 0x1, URZ ;  /* 0x0000000126047890 */ /* 0x000fe2000fffe03f */
[----:B------:R-:W-:Y:S01]  /*1a90*/  IMAD.U32 R0, RZ, RZ, UR43 ;  /* 0x0000002bff007e24 */ /* 0x000fe2000f8e00ff */
[----:B------:R-:W-:Y:S02]  /*1aa0*/  UMOV UR9, UR38 ;  /* 0x0000002600097c82 */ /* 0x000fe40008000000 */
[----:B------:R-:W-:-:S04]  /*1ab0*/  UISETP.NE.AND UP0, UPT, UR4, 0xe, UPT ;  /* 0x0000000e0400788c */ /* 0x000fc8000bf05270 */
[----:B------:R-:W-:Y:S02]  /*1ac0*/  USEL UR5, URZ, 0x1, UP0 ;  /* 0x000000013f057887 */ /* 0x000fe40008000000 */
[----:B------:R-:W-:Y:S02]  /*1ad0*/  USEL UR8, UR4, URZ, UP0 ;  /* 0x0000003f04087287 */ /* 0x000fe40008000000 */
[----:B------:R-:W-:-:S06]  /*1ae0*/  ULOP3.LUT UR5, UR39, UR5, URZ, 0x3c, !UPT ;  /* 0x0000000527057292 */ /* 0x000fcc000f8e3c3f */
[----:B------:R-:W-:-:S07]  /*1af0*/  IMAD.U32 R5, RZ, RZ, UR5 ;  /* 0x00000005ff057e24 */ /* 0x000fce000f8e00ff */
.L_x_29:
[----:B-12---:R-:W-:Y:S05]  /*1b00*/  @!P0 BRA `(.L_x_23) ;  /* 0x0000000000048947 */ /* 0x006fea0003800000 */
[----:B------:R-:W-:Y:S01]  /*1b10*/  BPT.TRAP 0x1 ;  /* 0x000000040000795c */ /* 0x000fe20000300000 */
.L_x_23:
[----:B------:R-:W-:Y:S01]  /*1b20*/  ULEA UR4, UR8, UR41, 0x3 ;  /* 0x0000002908047291 */ /* 0x000fe2000f8e183f */
[----:B------:R-:W-:-:S08]  /*1b30*/  SHF.L.U32 R3, R5, 0x1f, RZ ;  /* 0x0000001f05037819 */ /* 0x000fd000000006ff */
[----:B------:R1:W2:Y:S01]  /*1b40*/  SYNCS.PHASECHK.TRANS64.TRYWAIT P1, [UR4], R3 ;  /* 0x00000003ff0075a7 */ /* 0x0002a20008020144 */
[----:B------:R-:W-:Y:S05]  /*1b50*/  @!P0 BRA `(.L_x_24) ;  /* 0x0000000000048947 */ /* 0x000fea0003800000 */
[----:B------:R-:W-:Y:S01]  /*1b60*/  BPT.TRAP 0x1 ;  /* 0x000000040000795c */ /* 0x000fe20000300000 */
.L_x_24:
[----:B--2---:R-:W-:Y:S05]  /*1b70*/  @P1 BRA `(.L_x_25) ;  /* 0x0000000000081947 */ /* 0x004fea0003800000 */
[----:B------:R-:W2:Y:S02]  /*1b80*/  SYNCS.PHASECHK.TRANS64.TRYWAIT P1, [UR4], R3 ;  /* 0x00000003ff0075a7 */ /* 0x000ea40008020144 */
[----:B--2---:R-:W-:Y:S05]  /*1b90*/  @!P1 BRA `(.L_x_26) ;  /* 0x0000004400709947 */ /* 0x004fea0003800000 */
.L_x_25:
[----:B------:R-:W-:Y:S01]  /*1ba0*/  ULEA UR10, UR8, UR44, 0x9 ;  /* 0x0000002c080a7291 */ /* 0x000fe2000f8e483f */
[----:B------:R-:W-:Y:S01]  /*1bb0*/  WARPGROUP.ARRIVE ;  /* 0x00000000000079c5 */ /* 0x000fe20000000000 */
[----:B------:R-:W-:Y:S01]  /*1bc0*/  ULEA UR11, UR8, UR45, 0x9 ;  /* 0x0000002d080b7291 */ /* 0x000fe2000f8e483f */
[----:B------:R-:W-:Y:S01]  /*1bd0*/  UMOV UR5, 0x40000040 ;  /* 0x4000004000057882 */ /* 0x000fe20000000000 */
[----:B------:R-:W-:-:S03]  /*1be0*/  UMOV UR7, 0x40000040 ;  /* 0x4000004000077882 */ /* 0x000fc60000000000 */
[----:B------:R-:W-:Y:S02]  /*1bf0*/  UMOV UR4, UR10 ;  /* 0x0000000a00047c82 */ /* 0x000fe40008000000 */
[----:B------:R-:W-:Y:S02]  /*1c00*/  UMOV UR6, UR11 ;  /* 0x0000000b00067c82 */ /* 0x000fe40008000000 */
[----:B------:R-:W-:Y:S01]  /*1c10*/  HGMMA.64x64x16.F32 R24, gdesc[UR4], R24, gsb0 ;  /* 0x00e00000041879f0 */ /* 0x000fe20008000818 */
        /* <DEDUP_REMOVED lines=23> */
[----:B------:R-:W-:Y:S01]  /*1d90*/  BPT.TRAP 0x1 ;  /* 0x000000040000795c */ /* 0x000fe20000300000 */
.L_x_27:
[----:B------:R-:W-:Y:S01]  /*1da0*/  ULEA UR4, UR9, UR41, 0x3 ;  /* 0x0000002909047291 */ /* 0x000fe2000f8e183f */
[----:B------:R-:W-:-:S03]  /*1db0*/  ISETP.GT.U32.AND P1, PT, R16, 0x1, PT ;  /* 0x000000011000780c */ /* 0x000fc60003f24070 */
[----:B------:R-:W-:-:S04]  /*1dc0*/  UIADD3 UR4, UR4, 0x70, URZ ;  /* 0x0000007004047890 */ /* 0x000fc8000fffe03f */
[----:B------:R-:W-:-:S09]  /*1dd0*/  UPRMT UR4, URZ, 0x654, UR4 ;  /* 0x000006543f047896 */ /* 0x000fd20008000004 */
[----:B------:R-:W-:Y:S01]  /*1de0*/  SYNCS.ARRIVE.TRANS64.RED.A1T0 RZ, [UR4], RZ ;  /* 0x000000ffffff79a7 */ /* 0x000fe20008100404 */
[----:B------:R-:W-:Y:S05]  /*1df0*/  @P1 BRA `(.L_x_28) ;  /* 0x0000000000041947 */ /* 0x000fea0003800000 */
[----:B------:R-:W-:Y:S01]  /*1e00*/  BPT.TRAP 0x1 ;  /* 0x000000040000795c */ /* 0x000fe20000300000 */
.L_x_28:
[----:B------:R-:W-:Y:S01]  /*1e10*/  UIADD3 UR8, UR8, 0x1, URZ ;  /* 0x0000000108087890 */ /* 0x000fe2000fffe03f */
[C---:B------:R-:W-:Y:S01]  /*1e20*/  ISETP.GT.AND P1, PT, R0.reuse, 0x1, PT ;  /* 0x000000010000780c */ /* 0x040fe20003f24270 */
[----:B------:R-:W-:Y:S01]  /*1e30*/  UIADD3 UR9, UR9, 0x1, URZ ;  /* 0x0000000109097890 */ /* 0x000fe2000fffe03f */
[----:B------:R-:W-:Y:S01]  /*1e40*/  VIADD R0, R0, 0xffffffff ;  /* 0xffffffff00007836 */ /* 0x000fe20000000000 */
[----:B------:R-:W-:Y:S02]  /*1e50*/  UISETP.NE.AND UP0, UPT, UR8, 0xe, UPT ;  /* 0x0000000e0800788c */ /* 0x000fe4000bf05270 */
[----:B------:R-:W-:Y:S02]  /*1e60*/  UISETP.NE.AND UP1, UPT, UR9, 0xe, UPT ;  /* 0x0000000e0900788c */ /* 0x000fe4000bf25270 */
[----:B------:R-:W-:Y:S02]  /*1e70*/  USEL UR4, URZ, 0x1, UP0 ;  /* 0x000000013f047887 */ /* 0x000fe40008000000 */
[----:B------:R-:W-:-:S02]  /*1e80*/  USEL UR8, UR8, URZ, UP0 ;  /* 0x0000003f08087287 */ /* 0x000fc40008000000 */
[----:B------:R-:W-:Y:S02]  /*1e90*/  USEL UR9, UR9, URZ, UP1 ;  /* 0x0000003f09097287 */ /* 0x000fe40008800000 */
[----:B------:R-:W-:Y:S01]  /*1ea0*/  LOP3.LUT R5, R5, UR4, RZ, 0x3c, !PT ;  /* 0x0000000405057c12 */ /* 0x000fe2000f8e3cff */
[----:B------:R-:W-:Y:S09]  /*1eb0*/  @P1 BRA `(.L_x_29) ;  /* 0xfffffffc00101947 */ /* 0x000ff2000383ffff */
.L_x_22:
[----:B------:R-:W3:Y:S01]  /*1ec0*/  LDC R0, c[0x0][0x28c] ;  /* 0x0000a300ff007b82 */ /* 0x000ee20000000800 */
[----:B------:R4:W-:Y:S01]  /*1ed0*/  SYNCS.ARRIVE.TRANS64.A1T0 RZ, [R62+UR47], RZ ;  /* 0x000000ff3eff79a7 */ /* 0x0009e2000810002f */
[----:B---3--:R-:W-:-:S13]  /*1ee0*/  ISETP.GE.AND P1, PT, R0, 0x1, PT ;  /* 0x000000010000780c */ /* 0x008fda0003f26270 */
[----:B----4-:R-:W-:Y:S05]  /*1ef0*/  @!P1 BRA `(.L_x_30) ;  /* 0x0000000000389947 */ /* 0x010fea0003800000 */
[----:B------:R-:W-:Y:S05]  /*1f00*/  @!P0 BRA `(.L_x_31) ;  /* 0x0000000000048947 */ /* 0x000fea0003800000 */
[----:B------:R-:W-:Y:S01]  /*1f10*/  BPT.TRAP 0x1 ;  /* 0x000000040000795c */ /* 0x000fe20000300000 */
.L_x_31:
[----:B------:R-:W-:Y:S01]  /*1f20*/  UIADD3 UR6, UR43, UR38, URZ ;  /* 0x000000262b067290 */ /* 0x000fe2000fffe03f */
[----:B------:R-:W-:-:S03]  /*1f30*/  ISETP.GT.U32.AND P0, PT, R16, 0x1, PT ;  /* 0x000000011000780c */ /* 0x000fc60003f04070 */
[----:B------:R-:W-:-:S04]  /*1f40*/  USHF.R.U32.HI UR4, URZ, 0x1, UR6 ;  /* 0x000000013f047899 */ /* 0x000fc80008011606 */
[----:B------:R-:W-:-:S04]  /*1f50*/  UIMAD.WIDE.U32 UR4, UR4, -0x6db6db6d, URZ ;  /* 0x92492493040478a5 */ /* 0x000fc8000f8e003f */
[----:B------:R-:W-:-:S04]  /*1f60*/  USHF.R.U32.HI UR4, URZ, 0x2, UR5 ;  /* 0x000000023f047899 */ /* 0x000fc80008011605 */
[----:B------:R-:W-:-:S04]  /*1f70*/  UIMAD UR6, UR4, -0xe, UR6 ;  /* 0xfffffff2040678a4 */ /* 0x000fc8000f8e0206 */
[----:B------:R-:W-:-:S04]  /*1f80*/  ULEA UR6, UR6, UR41, 0x3 ;  /* 0x0000002906067291 */ /* 0x000fc8000f8e183f */
[----:B------:R-:W-:-:S04]  /*1f90*/  UIADD3 UR6, UR6, 0x70, URZ ;  /* 0x0000007006067890 */ /* 0x000fc8000fffe03f */
[----:B------:R-:W-:-:S09]  /*1fa0*/  UPRMT UR6, URZ, 0x654, UR6 ;  /* 0x000006543f067896 */ /* 0x000fd20008000006 */
[----:B------:R-:W-:Y:S01]  /*1fb0*/  SYNCS.ARRIVE.TRANS64.RED.A1T0 RZ, [UR6], RZ ;  /* 0x000000ffffff79a7 */ /* 0x000fe20008100406 */
[----:B------:R-:W-:Y:S05]  /*1fc0*/  @P0 BRA `(.L_x_30) ;  /* 0x0000000000040947 */ /* 0x000fea0003800000 */
[----:B------:R-:W-:Y:S01]  /*1fd0*/  BPT.TRAP 0x1 ;  /* 0x000000040000795c */ /* 0x000fe20000300000 */
.L_x_30:
[----:B------:R-:W-:Y:S01]  /*1fe0*/  SHF.L.U32 R0, R71, 0x1f, RZ ;  /* 0x0000001f47007819 */ /* 0x000fe200000006ff */
[----:B------:R-:W-:Y:S01]  /*1ff0*/  UIADD3 UR38, UR46, UR38, URZ ;  /* 0x000000262e267290 */ /* 0x000fe2000fffe03f */
[----:B------:R-:W3:Y:S01]  /*2000*/  LDC R7, c[0x0][0x288] ;  /* 0x0000a200ff077b82 */ /* 0x000ee20000000800 */
[----:B------:R-:W-:Y:S01]  /*2010*/  UISETP.GE.U32.AND UP1, UPT, UR46, 0xe, UPT ;  /* 0x0000000e2e00788c */ /* 0x000fe2000bf26070 */
[----:B------:R-:W-:Y:S01]  /*2020*/  IMAD.SHL.U32 R8, R60, 0x2, RZ ;  /* 0x000000023c087824 */ /* 0x000fe200078e00ff */
[----:B------:R-:W-:Y:S02]  /*2030*/  UISETP.GT.U32.AND UP0, UPT, UR38, 0xd, UPT ;  /* 0x0000000d2600788c */ /* 0x000fe4000bf04070 */
[----:B------:R-:W-:Y:S02]  /*2040*/  USHF.R.U32.HI UR4, URZ, 0x1, UR38 ;  /* 0x000000013f047899 */ /* 0x000fe40008011626 */
[----:B------:R-:W-:Y:S01]  /*2050*/  UISETP.LT.U32.AND UP0, UPT, UR46, 0xe, UP0 ;  /* 0x0000000e2e00788c */ /* 0x000fe20008701070 */
[----:B------:R-:W4:Y:S01]  /*2060*/  SYNCS.PHASECHK.TRANS64.TRYWAIT P0, [R61+UR42+0x10], R0 ;  /* 0x000010003d0075a7 */ /* 0x000f22000800016a */
[----:B------:R-:W-:Y:S01]  /*2070*/  UIMAD.WIDE.U32 UR4, UR4, -0x6db6db6d, URZ ;  /* 0x92492493040478a5 */ /* 0x000fe2000f8e003f */
[----:B------:R-:W-:Y:S01]  /*2080*/  SHF.R.S32.HI R9, RZ, 0x1f, R8 ;  /* 0x0000001fff097819 */ /* 0x000fe20000011408 */
[----:B------:R-:W-:-:S02]  /*2090*/  USEL UR6, URZ, 0x1, !UP0 ;  /* 0x000000013f067887 */ /* 0x000fc4000c000000 */
[----:B------:R-:W-:Y:S02]  /*20a0*/  USHF.R.U32.HI UR4, URZ, 0x2, UR5 ;  /* 0x000000023f047899 */ /* 0x000fe40008011605 */
[----:B------:R-:W-:Y:S02]  /*20b0*/  ULOP3.LUT UR39, UR39, UR6, URZ, 0x3c, !UPT ;  /* 0x0000000627277292 */ /* 0x000fe4000f8e3c3f */
[----:B------:R-:W-:Y:S02]  /*20c0*/  UIMAD UR38, UR4, -0xe, UR38 ;  /* 0xfffffff2042678a4 */ /* 0x000fe4000f8e0226 */
[----:B------:R-:W-:Y:S01]  /*20d0*/  @UP1 ULOP3.LUT UR39, UR39, 0x1, UR4, 0x78, !UPT ;  /* 0x0000000127271892 */ /* 0x000fe2000f8e7804 */
[----:B---34-:R-:W-:Y:S11]  /*20e0*/  @!P0 BRA `(.L_x_32) ;  /* 0x0000004000348947 */ /* 0x018ff60003800000 */
.L_x_132:
[----:B---3--:R-:W-:Y:S01]  /*20f0*/  IMAD.SHL.U32 R0, R19, 0x40, RZ ;  /* 0x0000004013007824 */ /* 0x008fe200078e00ff */
[----:B------:R-:W-:Y:S01]  /*2100*/  ULDC UR6, c[0x0][0x284] ;  /* 0x0000a10000067ab9 */ /* 0x000fe20000000800 */
[----:B------:R-:W-:Y:S01]  /*2110*/  IMAD.SHL.U32 R14, R22, 0x40, RZ ;  /* 0x00000040160e7824 */ /* 0x000fe200078e00ff */
[----:B------:R-:W-:Y:S01]  /*2120*/  SHF.R.S32.HI R11, RZ, 0x1f, R2 ;  /* 0x0000001fff0b7819 */ /* 0x000fe20000011402 */
[----:B------:R-:W-:Y:S01]  /*2130*/  ULDC.64 UR4, c[0x0][0x5d0] ;  /* 0x0001740000047ab9 */ /* 0x000fe20000000a00 */
[----:B------:R-:W-:Y:S01]  /*2140*/  ISETP.GE.AND P0, PT, R0, UR6, PT ;  /* 0x0000000600007c0c */ /* 0x000fe2000bf06270 */
[----:B--2---:R-:W-:Y:S01]  /*2150*/  IMAD.WIDE.U32 R4, R2, UR4, R8 ;  /* 0x0000000402047c25 */ /* 0x004fe2000f8e0008 */
[----:B------:R-:W-:Y:S02]  /*2160*/  SHF.R.S32.HI R15, RZ, 0x1f, R14 ;  /* 0x0000001fff0f7819 */ /* 0x000fe4000001140e */
[C---:B------:R-:W-:Y:S01]  /*2170*/  ISETP.GE.OR P0, PT, R14.reuse, R7, P0 ;  /* 0x000000070e00720c */ /* 0x040fe20000706670 */
[----:B-1----:R-:W-:Y:S01]  /*2180*/  IMAD R3, R11, UR4, RZ ;  /* 0x000000040b037c24 */ /* 0x002fe2000f8e02ff */
[----:B------:R-:W-:-:S03]  /*2190*/  IADD3 R4, P1, R14, R4, RZ ;  /* 0x000000040e047210 */ /* 0x000fc60007f3e0ff */
[----:B------:R-:W-:-:S05]  /*21a0*/  IMAD R3, R2, UR5, R3 ;  /* 0x0000000502037c24 */ /* 0x000fca000f8e0203 */
[----:B------:R-:W-:-:S03]  /*21b0*/  IADD3.X R5, R15, R5, R3, P1, !PT ;  /* 0x000000050f057210 */ /* 0x000fc60000ffe403 */
[----:B------:R-:W-:Y:S05]  /*21c0*/  @P0 BRA `(.L_x_33) ;  /* 0x0000002000b00947 */ /* 0x000fea0003800000 */
[----:B------:R-:W1:Y:S01]  /*21d0*/  LDC.64 R74, c[0x0][0x5c8] ;  /* 0x00017200ff4a7b82 */ /* 0x000e620000000a00 */
[----:B-----5:R-:W-:Y:S01]  /*21e0*/  FSETP.NEU.AND P0, PT, R57, RZ, PT ;  /* 0x000000ff3900720b */ /* 0x020fe20003f0d000 */
[----:B------:R-:W-:Y:S01]  /*21f0*/  IMAD R3, R60, -0x2, R7 ;  /* 0xfffffffe3c037824 */ /* 0x000fe200078e0207 */
[----:B------:R-:W-:Y:S01]  /*2200*/  BSSY B0, `(.L_x_33) ;  /* 0x0000228000007945 */ /* 0x000fe20003800000 */
[----:B------:R-:W-:-:S04]  /*2210*/  IMAD.WIDE R66, R19, 0x40, R58 ;  /* 0x0000004013427825 */ /* 0x000fc800078e023a */
[----:B------:R-:W-:Y:S02]  /*2220*/  IMAD.IADD R3, R3, 0x1, -R14 ;  /* 0x0000000103037824 */ /* 0x000fe400078e0a0e */
[----:B------:R-:W-:-:S03]  /*2230*/  IMAD.IADD R0, R65, 0x1, -R0 ;  /* 0x0000000141007824 */ /* 0x000fc600078e0a00 */
[----:B------:R-:W-:-:S04]  /*2240*/  ISETP.GT.AND P2, PT, R3, RZ, PT ;  /* 0x000000ff0300720c */ /* 0x000fc80003f44270 */
[----:B------:R-:W-:Y:S01]  /*2250*/  ISETP.GT.AND P1, PT, R0, RZ, P2 ;  /* 0x000000ff0000720c */ /* 0x000fe20001724270 */
[-C--:B-1----:R-:W-:Y:S02]  /*2260*/  IMAD R6, R67, R74.reuse, RZ ;  /* 0x0000004a43067224 */ /* 0x082fe400078e02ff */
[----:B------:R-:W-:-:S04]  /*2270*/  IMAD.WIDE.U32 R68, R66, R74, R4 ;  /* 0x0000004a42447225 */ /* 0x000fc800078e0004 */
[----:B------:R-:W-:-:S04]  /*2280*/  IMAD R5, R66, R75, R6 ;  /* 0x0000004b42057224 */ /* 0x000fc800078e0206 */
[----:B------:R-:W-:Y:S01]  /*2290*/  IMAD.IADD R7, R69, 0x1, R5 ;  /* 0x0000000145077824 */ /* 0x000fe200078e0205 */
[----:B------:R-:W-:Y:S06]  /*22a0*/  @!P0 BRA `(.L_x_34) ;  /* 0x0000001400e48947 */ /* 0x000fec0003800000 */
[----:B------:R-:W1:Y:S01]  /*22b0*/  LDC.64 R72, c[0x0][0x5b8] ;  /* 0x00016e00ff487b82 */ /* 0x000e620000000a00 */
[----:B------:R-:W-:-:S07]  /*22c0*/  ULDC.64 UR4, c[0x0][0x5c0] ;  /* 0x0001700000047ab9 */ /* 0x000fce0000000a00 */
[----:B------:R-:W2:Y:S08]  /*22d0*/  LDC.64 R76, c[0x0][0x5b0] ;  /* 0x00016c00ff4c7b82 */ /* 0x000eb00000000a00 */
[----:B------:R-:W0:Y:S01]  /*22e0*/  LDC.64 R78, c[0x0][0x5a8] ;  /* 0x00016a00ff4e7b82 */ /* 0x000e220000000a00 */
[-C--:B-1----:R-:W-:Y:S02]  /*22f0*/  IMAD R6, R11, R72.reuse, RZ ;  /* 0x000000480b067224 */ /* 0x082fe400078e02ff */
[----:B------:R-:W-:-:S04]  /*2300*/  IMAD.WIDE.U32 R4, R2, R72, R8 ;  /* 0x0000004802047225 */ /* 0x000fc800078e0008 */
[----:B------:R-:W-:Y:S01]  /*2310*/  IMAD R69, R2, R73, R6 ;  /* 0x0000004902457224 */ /* 0x000fe200078e0206 */
[----:B------:R-:W-:Y:S01]  /*2320*/  IADD3 R10, P0, R14, R4, RZ ;  /* 0x000000040e0a7210 */ /* 0x000fe20007f1e0ff */
[----:B--2---:R-:W-:-:S03]  /*2330*/  IMAD R4, R67, R76, RZ ;  /* 0x0000004c43047224 */ /* 0x004fc600078e02ff */
[----:B------:R-:W-:Y:S01]  /*2340*/  IADD3.X R11, R15, R5, R69, P0, !PT ;  /* 0x000000050f0b7210 */ /* 0x000fe200007fe445 */
[C---:B------:R-:W-:Y:S02]  /*2350*/  IMAD R73, R66.reuse, R77, R4 ;  /* 0x0000004d42497224 */ /* 0x040fe400078e0204 */
[----:B------:R-:W-:-:S04]  /*2360*/  IMAD.WIDE.U32 R4, R66, R76, R10 ;  /* 0x0000004c42047225 */ /* 0x000fc800078e000a */
[----:B------:R-:W-:Y:S01]  /*2370*/  IMAD.IADD R5, R5, 0x1, R73 ;  /* 0x0000000105057824 */ /* 0x000fe200078e0249 */
[----:B0-----:R-:W-:-:S04]  /*2380*/  LEA R12, P0, R4, R78, 0x1 ;  /* 0x0000004e040c7211 */ /* 0x001fc800078008ff */
[----:B------:R-:W-:-:S05]  /*2390*/  LEA.HI.X R13, R4, R79, R5, 0x1, P0 ;  /* 0x0000004f040d7211 */ /* 0x000fca00000f0c05 */
[----:B------:R-:W2:Y:S01]  /*23a0*/  @P1 LDG.E.LTC128B.U16 R19, desc[UR36][R12.64] ;  /* 0x000000240c131981 */ /* 0x000ea2000c1e1520 */
[----:B------:R-:W-:Y:S01]  /*23b0*/  IMAD.WIDE.U32 R4, R66, R76, R14 ;  /* 0x0000004c42047225 */ /* 0x000fe200078e000e */
[----:B------:R-:W-:Y:S02]  /*23c0*/  BSSY B1, `(.L_x_35) ;  /* 0x0000015000017945 */ /* 0x000fe40003800000 */
[----:B------:R-:W-:-:S04]  /*23d0*/  IADD3 R20, P0, R8, R4, RZ ;  /* 0x0000000408147210 */ /* 0x000fc80007f1e0ff */
[----:B------:R-:W-:Y:S02]  /*23e0*/  IADD3.X R21, R9, R73, R5, P0, !PT ;  /* 0x0000004909157210 */ /* 0x000fe400007fe405 */
[----:B------:R-:W-:Y:S01]  /*23f0*/  LEA R6, P0, R68, UR4, 0x1 ;  /* 0x0000000444067c11 */ /* 0x000fe2000f8008ff */
[----:B------:R-:W-:-:S03]  /*2400*/  IMAD.WIDE.U32 R20, R2, R72, R20 ;  /* 0x0000004802147225 */ /* 0x000fc600078e0014 */
[----:B------:R-:W-:Y:S02]  /*2410*/  LEA.HI.X R7, R68, UR5, R7, 0x1, P0 ;  /* 0x0000000544077c11 */ /* 0x000fe400080f0c07 */
[----:B------:R-:W-:-:S04]  /*2420*/  ISETP.GT.AND P0, PT, R3, 0x1, PT ;  /* 0x000000010300780c */ /* 0x000fc80003f04270 */
[----:B------:R-:W-:Y:S01]  /*2430*/  ISETP.GT.AND P3, PT, R0, RZ, P0 ;  /* 0x000000ff0000720c */ /* 0x000fe20000764270 */
[----:B--2---:R-:W-:-:S05]  /*2440*/  HADD2.F32 R4, -RZ, R19.H0_H0 ;  /* 0x20000013ff047230 */ /* 0x004fca0000004100 */
[----:B------:R-:W-:Y:S01]  /*2450*/  FMUL R5, R4, R57 ;  /* 0x0000003904057220 */ /* 0x000fe20000400000 */
[----:B------:R-:W-:-:S03]  /*2460*/  LEA R4, P4, R20, R78, 0x1 ;  /* 0x0000004e14047211 */ /* 0x000fc600078808ff */
[----:B------:R-:W-:-:S05]  /*2470*/  FFMA R5, R24, R56, R5 ;  /* 0x0000003818057223 */ /* 0x000fca0000000005 */
[----:B------:R-:W-:Y:S01]  /*2480*/  F2FP.F16.F32.PACK_AB R12, RZ, R5 ;  /* 0x00000005ff0c723e */ /* 0x000fe200000000ff */
[----:B------:R-:W-:-:S03]  /*2490*/  IMAD.IADD R5, R69, 0x1, R21 ;  /* 0x0000000145057824 */ /* 0x000fc600078e0215 */
[----:B------:R-:W-:Y:S01]  /*24a0*/  PRMT R13, R12, 0x7610, R13 ;  /* 0x000076100c0d7816 */ /* 0x000fe2000000000d */
[----:B------:R-:W-:Y:S01]  /*24b0*/  IMAD.SHL.U32 R12, R76, 0x8, RZ ;  /* 0x000000084c0c7824 */ /* 0x000fe200078e00ff */
[----:B------:R-:W-:-:S03]  /*24c0*/  LEA.HI.X R5, R20, R79, R5, 0x1, P4 ;  /* 0x0000004f14057211 */ /* 0x000fc600020f0c05 */
[----:B------:R0:W-:Y:S02]  /*24d0*/  @P1 STG.E.U16 desc[UR36][R6.64], R13 ;  /* 0x0000000d06001986 */ /* 0x0001e4000c101524 */
[----:B0-----:R-:W-:Y:S01]  /*24e0*/  SHF.L.U64.HI R13, R76, 0x3, R77 ;  /* 0x000000034c0d7819 */ /* 0x001fe2000001024d */
[----:B------:R-:W-:Y:S06]  /*24f0*/  @!P3 BRA `(.L_x_36) ;  /* 0x000000000004b947 */ /* 0x000fec0003800000 */
[----:B------:R0:W5:Y:S02]  /*2500*/  LDG.E.LTC128B.U16 R19, desc[UR36][R4.64+0x2] ;  /* 0x0000022404137981 */ /* 0x000164000c1e1520 */
.L_x_36:
[----:B------:R-:W-:Y:S05]  /*2510*/  BSYNC B1 ;  /* 0x0000000000017941 */ /* 0x000fea0003800000 */
.L_x_35:
[----:B-----5:R-:W-:Y:S01]  /*2520*/  HADD2.F32 R20, -RZ, R19.H0_H0 ;  /* 0x20000013ff147230 */ /* 0x020fe20000004100 */
[----:B------:R-:W-:Y:S01]  /*2530*/  ISETP.GT.AND P2, PT, R0, 0x8, P2 ;  /* 0x000000080000780c */ /* 0x000fe20001744270 */
[----:B------:R-:W-:-:S04]  /*2540*/  IMAD.WIDE.U32 R66, R66, R76, R12 ;  /* 0x0000004c42427225 */ /* 0x000fc800078e000c */
[----:B------:R-:W-:Y:S01]  /*2550*/  FMUL R20, R20, R57 ;  /* 0x0000003914147220 */ /* 0x000fe20000400000 */
[----:B------:R-:W-:Y:S01]  /*2560*/  IMAD.IADD R73, R73, 0x1, R67 ;  /* 0x0000000149497824 */ /* 0x000fe200078e0243 */
[----:B------:R-:W-:Y:S02]  /*2570*/  IADD3 R10, P1, R10, R66, RZ ;  /* 0x000000420a0a7210 */ /* 0x000fe40007f3e0ff */
[----:B------:R-:W-:-:S03]  /*2580*/  FFMA R20, R25, R56, R20 ;  /* 0x0000003819147223 */ /* 0x000fc60000000014 */
[----:B------:R-:W-:Y:S01]  /*2590*/  IMAD.X R11, R73, 0x1, R11, P1 ;  /* 0x00000001490b7824 */ /* 0x000fe200008e060b */
[C---:B------:R-:W-:Y:S02]  /*25a0*/  LEA R12, P1, R10.reuse, R78, 0x1 ;  /* 0x0000004e0a0c7211 */ /* 0x040fe400078208ff */
[----:B------:R-:W-:Y:S02]  /*25b0*/  F2FP.F16.F32.PACK_AB R20, RZ, R20 ;  /* 0x00000014ff14723e */ /* 0x000fe400000000ff */
[----:B------:R-:W-:-:S03]  /*25c0*/  LEA.HI.X R13, R10, R79, R11, 0x1, P1 ;  /* 0x0000004f0a0d7211 */ /* 0x000fc600008f0c0b */
[----:B------:R1:W-:Y:S04]  /*25d0*/  @P3 STG.E.U16 desc[UR36][R6.64+0x2], R20 ;  /* 0x0000021406003986 */ /* 0x0003e8000c101524 */
[----:B------:R-:W2:Y:S01]  /*25e0*/  @P2 LDG.E.LTC128B.U16 R19, desc[UR36][R12.64] ;  /* 0x000000240c132981 */ /* 0x000ea2000c1e1520 */
[----:B------:R-:W-:Y:S01]  /*25f0*/  IADD3 R14, P1, P3, R8, R66, R14 ;  /* 0x00000042080e7210 */ /* 0x000fe20007b3e00e */
[----:B------:R-:W-:Y:S01]  /*2600*/  BSSY B1, `(.L_x_37) ;  /* 0x0000011000017945 */ /* 0x000fe20003800000 */
[C---:B------:R-:W-:Y:S02]  /*2610*/  SHF.L.U64.HI R11, R74.reuse, 0x4, R75 ;  /* 0x000000044a0b7819 */ /* 0x040fe4000001024b */
[----:B------:R-:W-:Y:S02]  /*2620*/  IADD3.X R15, R9, R73, R15, P1, P3 ;  /* 0x00000049090f7210 */ /* 0x000fe40000fe640f */
[----:B------:R-:W-:-:S02]  /*2630*/  LEA R10, P1, R74, R6, 0x4 ;  /* 0x000000064a0a7211 */ /* 0x000fc400078220ff */
[----:B------:R-:W-:Y:S01]  /*2640*/  ISETP.GT.AND P0, PT, R0, 0x8, P0 ;  /* 0x000000080000780c */ /* 0x000fe20000704270 */
[----:B------:R-:W-:-:S04]  /*2650*/  IMAD.WIDE.U32 R14, R2, R72, R14 ;  /* 0x00000048020e7225 */ /* 0x000fc800078e000e */
[----:B------:R-:W-:Y:S02]  /*2660*/  IMAD.X R11, R11, 0x1, R7, P1 ;  /* 0x000000010b0b7824 */ /* 0x000fe400008e0607 */
[----:B------:R-:W-:Y:S02]  /*2670*/  IMAD.IADD R2, R69, 0x1, R15 ;  /* 0x0000000145027824 */ /* 0x000fe400078e020f */
[----:B--2---:R-:W-:-:S05]  /*2680*/  HADD2.F32 R8, -RZ, R19.H0_H0 ;  /* 0x20000013ff087230 */ /* 0x004fca0000004100 */
[----:B------:R-:W-:Y:S01]  /*2690*/  FMUL R9, R8, R57 ;  /* 0x0000003908097220 */ /* 0x000fe20000400000 */
[----:B------:R-:W-:-:S03]  /*26a0*/  LEA R8, P3, R14, R78, 0x1 ;  /* 0x0000004e0e087211 */ /* 0x000fc600078608ff */
[----:B------:R-:W-:-:S05]  /*26b0*/  FFMA R9, R26, R56, R9 ;  /* 0x000000381a097223 */ /* 0x000fca0000000009 */
[----:B------:R-:W-:Y:S02]  /*26c0*/  F2FP.F16.F32.PACK_AB R12, RZ, R9 ;  /* 0x00000009ff0c723e */ /* 0x000fe400000000ff */
[----:B------:R-:W-:-:S03]  /*26d0*/  LEA.HI.X R9, R14, R79, R2, 0x1, P3 ;  /* 0x0000004f0e097211 */ /* 0x000fc600018f0c02 */
[----:B------:R1:W-:Y:S01]  /*26e0*/  @P2 STG.E.U16 desc[UR36][R10.64], R12 ;  /* 0x0000000c0a002986 */ /* 0x0003e2000c101524 */
[----:B------:R-:W-:Y:S05]  /*26f0*/  @!P0 BRA `(.L_x_38) ;  /* 0x0000000000048947 */ /* 0x000fea0003800000 */
[----:B------:R2:W5:Y:S02]  /*2700*/  LDG.E.LTC128B.U16 R19, desc[UR36][R8.64+0x2] ;  /* 0x0000022408137981 */ /* 0x000564000c1e1520 */
.L_x_38:
[----:B------:R-:W-:Y:S05]  /*2710*/  BSYNC B1 ;  /* 0x0000000000017941 */ /* 0x000fea0003800000 */
.L_x_37:
[----:B-----5:R-:W-:Y:S01]  /*2720*/  HADD2.F32 R2, -RZ, R19.H0_H0 ;  /* 0x20000013ff027230 */ /* 0x020fe20000004100 */
[----:B------:R-:W-:Y:S01]  /*2730*/  ISETP.GT.AND P1, PT, R3, 0x8, PT ;  /* 0x000000080300780c */ /* 0x000fe20003f24270 */
[----:B------:R-:W-:Y:S03]  /*2740*/  BSSY B1, `(.L_x_39) ;  /* 0x0000008000017945 */ /* 0x000fe60003800000 */
[----:B------:R-:W-:Y:S01]  /*2750*/  FMUL R2, R2, R57 ;  /* 0x0000003902027220 */ /* 0x000fe20000400000 */
[----:B------:R-:W-:-:S03]  /*2760*/  ISETP.GT.AND P2, PT, R0, RZ, P1 ;  /* 0x000000ff0000720c */ /* 0x000fc60000f44270 */
[----:B------:R-:W-:-:S05]  /*2770*/  FFMA R2, R27, R56, R2 ;  /* 0x000000381b027223 */ /* 0x000fca0000000002 */
[----:B------:R-:W-:-:S05]  /*2780*/  F2FP.F16.F32.PACK_AB R2, RZ, R2 ;  /* 0x00000002ff02723e */ /* 0x000fca00000000ff */
[----:B------:R3:W-:Y:S01]  /*2790*/  @P0 STG.E.U16 desc[UR36][R10.64+0x2], R2 ;  /* 0x000002020a000986 */ /* 0x0007e2000c101524 */
[----:B------:R-:W-:Y:S05]  /*27a0*/  @!P2 BRA `(.L_x_40) ;  /* 0x000000000004a947 */ /* 0x000fea0003800000 */
[----:B------:R4:W5:Y:S02]  /*27b0*/  LDG.E.LTC128B.U16 R19, desc[UR36][R4.64+0x10] ;  /* 0x0000102404137981 */ /* 0x000964000c1e1520 */
.L_x_40:
[----:B------:R-:W-:Y:S05]  /*27c0*/  BSYNC B1 ;  /* 0x0000000000017941 */ /* 0x000fea0003800000 */
.L_x_39:
[----:B---3-5:R-:W-:Y:S01]  /*27d0*/  HADD2.F32 R2, -RZ, R19.H0_H0 ;  /* 0x20000013ff027230 */ /* 0x028fe20000004100 */
        /* <DEDUP_REMOVED lines=9> */
.L_x_42:
[----:B------:R-:W-:Y:S05]  /*2870*/  BSYNC B1 ;  /* 0x0000000000017941 */ /* 0x000fea0003800000 */
.L_x_41:
[----:B-----5:R-:W-:Y:S01]  /*2880*/  HADD2.F32 R2, -RZ, R19.H0_H0 ;  /* 0x20000013ff027230 */ /* 0x020fe20000004100 */
[----:B------:R-:W-:Y:S01]  /*2890*/  ISETP.GT.AND P1, PT, R0, 0x8, P1 ;  /* 0x000000080000780c */ /* 0x000fe20000f24270 */
[----:B------:R-:W-:Y:S03]  /*28a0*/  BSSY B1, `(.L_x_43) ;  /* 0x0000007000017945 */ /* 0x000fe60003800000 */
[----:B------:R-:W-:-:S04]  /*28b0*/  FMUL R2, R2, R57 ;  /* 0x0000003902027220 */ /* 0x000fc80000400000 */
[----:B------:R-:W-:-:S05]  /*28c0*/  FFMA R2, R29, R56, R2 ;  /* 0x000000381d027223 */ /* 0x000fca0000000002 */
[----:B------:R-:W-:-:S05]  /*28d0*/  F2FP.F16.F32.PACK_AB R2, RZ, R2 ;  /* 0x00000002ff02723e */ /* 0x000fca00000000ff */
[----:B------:R0:W-:Y:S01]  /*28e0*/  @P3 STG.E.U16 desc[UR36][R6.64+0x12], R2 ;  /* 0x0000120206003986 */ /* 0x0001e2000c101524 */
[----:B------:R-:W-:Y:S05]  /*28f0*/  @!P1 BRA `(.L_x_44) ;  /* 0x0000000000049947 */ /* 0x000fea0003800000 */
[----:B------:R0:W5:Y:S02]  /*2900*/  LDG.E.LTC128B.U16 R19, desc[UR36][R8.64+0x10] ;  /* 0x0000102408137981 */ /* 0x000164000c1e1520 */
.L_x_44:
[----:B------:R-:W-:Y:S05]  /*2910*/  BSYNC B1 ;  /* 0x0000000000017941 */ /* 0x000fea0003800000 */
.L_x_43:
[----:B0----5:R-:W-:Y:S01]  /*2920*/  HADD2.F32 R2, -RZ, R19.H0_H0 ;  /* 0x20000013ff027230 */ /* 0x021fe20000004100 */
[----:B------:R-:W-:Y:S01]  /*2930*/  ISETP.GT.AND P0, PT, R0, 0x8, P0 ;  /* 0x000000080000780c */ /* 0x000fe20000704270 */
[----:B------:R-:W-:Y:S03]  /*2940*/  BSSY B1, `(.L_x_45) ;  /* 0x0000007000017945 */ /* 0x000fe60003800000 */
[----:B---3--:R-:W-:-:S04]  /*2950*/  FMUL R13, R2, R57 ;  /* 0x00000039020d7220 */ /* 0x008fc80000400000 */
[----:B------:R-:W-:-:S05]  /*2960*/  FFMA R13, R30, R56, R13 ;  /* 0x000000381e0d7223 */ /* 0x000fca000000000d */
[----:B------:R-:W-:-:S05]  /*2970*/  F2FP.F16.F32.PACK_AB R13, RZ, R13 ;  /* 0x0000000dff0d723e */ /* 0x000fca00000000ff */
[----:B------:R0:W-:Y:S01]  /*2980*/  @P1 STG.E.U16 desc[UR36][R10.64+0x10], R13 ;  /* 0x0000100d0a001986 */ /* 0x0001e2000c101524 */
[----:B------:R-:W-:Y:S05]  /*2990*/  @!P0 BRA `(.L_x_46) ;  /* 0x0000000000048947 */ /* 0x000fea0003800000 */
[----:B------:R3:W5:Y:S02]  /*29a0*/  LDG.E.LTC128B.U16 R19, desc[UR36][R8.64+0x12] ;  /* 0x0000122408137981 */ /* 0x000764000c1e1520 */
.L_x_46:
[----:B------:R-:W-:Y:S05]  /*29b0*/  BSYNC B1 ;  /* 0x0000000000017941 */ /* 0x000fea0003800000 */
.L_x_45:
        /* <DEDUP_REMOVED lines=10> */
.L_x_48:
[----:B------:R-:W-:Y:S05]  /*2a60*/  BSYNC B1 ;  /* 0x0000000000017941 */ /* 0x000fea0003800000 */
.L_x_47:
[----:B0----5:R-:W-:Y:S01]  /*2a70*/  HADD2.F32 R2, -RZ, R19.H0_H0 ;  /* 0x20000013ff027230 */ /* 0x021fe20000004100 */
        /* <DEDUP_REMOVED lines=9> */
.L_x_50:
[----:B------:R-:W-:Y:S05]  /*2b10*/  BSYNC B1 ;  /* 0x0000000000017941 */ /* 0x000fea0003800000 */
.L_x_49:
        /* <DEDUP_REMOVED lines=9> */
.L_x_52:
[----:B------:R-:W-:Y:S05]  /*2bb0*/  BSYNC B1 ;  /* 0x0000000000017941 */ /* 0x000fea0003800000 */
.L_x_51:
[----:B0----5:R-:W-:Y:S01]  /*2bc0*/  HADD2.F32 R2, -RZ, R19.H0_H0 ;  /* 0x20000013ff027230 */ /* 0x021fe20000004100 */
        /* <DEDUP_REMOVED lines=8> */
.L_x_54:
[----:B------:R-:W-:Y:S05]  /*2c50*/  BSYNC B1 ;  /* 0x0000000000017941 */ /* 0x000fea0003800000 */
.L_x_53:
        /* <DEDUP_REMOVED lines=10> */
.L_x_56:
[----:B------:R-:W-:Y:S05]  /*2d00*/  BSYNC B1 ;  /* 0x0000000000017941 */ /* 0x000fea0003800000 */
.L_x_55:
        /* <DEDUP_REMOVED lines=10> */
.L_x_58:
[----:B------:R-:W-:Y:S05]  /*2db0*/  BSYNC B1 ;  /* 0x0000000000017941 */ /* 0x000fea0003800000 */
.L_x_57:
        /* <DEDUP_REMOVED lines=9> */
.L_x_60:
[----:B------:R-:W-:Y:S05]  /*2e50*/  BSYNC B1 ;  /* 0x0000000000017941 */ /* 0x000fea0003800000 */
.L_x_59:
        /* <DEDUP_REMOVED lines=9> */
.L_x_62:
[----:B------:R-:W-:Y:S05]  /*2ef0*/  BSYNC B1 ;  /* 0x0000000000017941 */ /* 0x000fea0003800000 */
.L_x_61:
        /* <DEDUP_REMOVED lines=10> */
.L_x_64:
[----:B------:R-:W-:Y:S05]  /*2fa0*/  BSYNC B1 ;  /* 0x0000000000017941 */ /* 0x000fea0003800000 */
.L_x_63:
        /* <DEDUP_REMOVED lines=10> */
.L_x_66:
[----:B------:R-:W-:Y:S05]  /*3050*/  BSYNC B1 ;  /* 0x0000000000017941 */ /* 0x000fea0003800000 */
.L_x_65:
        /* <DEDUP_REMOVED lines=9> */
.L_x_68:
[----:B------:R-:W-:Y:S05]  /*30f0*/  BSYNC B1 ;  /* 0x0000000000017941 */ /* 0x000fea0003800000 */
.L_x_67:
        /* <DEDUP_REMOVED lines=9> */
.L_x_70:
[----:B------:R-:W-:Y:S05]  /*3190*/  BSYNC B1 ;  /* 0x0000000000017941 */ /* 0x000fea0003800000 */
.L_x_69:
        /* <DEDUP_REMOVED lines=10> */
.L_x_72:
[----:B------:R-:W-:Y:S05]  /*3240*/  BSYNC B1 ;  /* 0x0000000000017941 */ /* 0x000fea0003800000 */
.L_x_71:
        /* <DEDUP_REMOVED lines=10> */
.L_x_74:
[----:B------:R-:W-:Y:S05]  /*32f0*/  BSYNC B1 ;  /* 0x0000000000017941 */ /* 0x000fea0003800000 */
.L_x_73:
        /* <DEDUP_REMOVED lines=9> */
.L_x_76:
[----:B------:R-:W-:Y:S05]  /*3390*/  BSYNC B1 ;  /* 0x0000000000017941 */ /* 0x000fea0003800000 */
.L_x_75:
        /* <DEDUP_REMOVED lines=9> */
.L_x_78:
[----:B------:R-:W-:Y:S05]  /*3430*/  BSYNC B1 ;  /* 0x0000000000017941 */ /* 0x000fea0003800000 */
.L_x_77:
        /* <DEDUP_REMOVED lines=10> */
.L_x_80:
[----:B------:R-:W-:Y:S05]  /*34e0*/  BSYNC B1 ;  /* 0x0000000000017941 */ /* 0x000fea0003800000 */
.L_x_79:
        /* <DEDUP_REMOVED lines=10> */
.L_x_82:
[----:B------:R-:W-:Y:S05]  /*3590*/  BSYNC B1 ;  /* 0x0000000000017941 */ /* 0x000fea0003800000 */
.L_x_81:
        /* <DEDUP_REMOVED lines=9> */
.L_x_84:
[----:B------:R-:W-:Y:S05]  /*3630*/  BSYNC B1 ;  /* 0x0000000000017941 */ /* 0x000fea0003800000 */
.L_x_83:
        /* <DEDUP_REMOVED lines=9> */
.L_x_86:
[----:B------:R-:W-:Y:S05]  /*36d0*/  BSYNC B1 ;  /* 0x0000000000017941 */ /* 0x000fea0003800000 */
.L_x_85:
        /* <DEDUP_REMOVED lines=10> */
.L_x_88:
[----:B------:R-:W-:Y:S05]  /*3780*/  BSYNC B1 ;  /* 0x0000000000017941 */ /* 0x000fea0003800000 */
.L_x_87:
[----:B0----5:R-:W-:Y:S01]  /*3790*/  HADD2.F32 R2, -RZ, R19.H0_H0 ;  /* 0x20000013ff027230 */ /* 0x021fe20000004100 */
[----:B------:R-:W-:Y:S01]  /*37a0*/  ISETP.GT.AND P0, PT, R3, 0x39, PT ;  /* 0x000000390300780c */ /* 0x000fe20003f04270 */
[----:B------:R-:W-:Y:S01]  /*37b0*/  @P2 IMAD.MOV.U32 R3, RZ, RZ, R7 ;  /* 0x000000ffff032224 */ /* 0x000fe200078e0007 */
[----:B------:R-:W-:Y:S02]  /*37c0*/  BSSY B1, `(.L_x_89) ;  /* 0x0000009000017945 */ /* 0x000fe40003800000 */
[----:B------:R-:W-:Y:S01]  /*37d0*/  FMUL R13, R2, R57 ;  /* 0x00000039020d7220 */ /* 0x000fe20000400000 */
[----:B------:R-:W-:Y:S01]  /*37e0*/  @P2 IMAD.MOV.U32 R2, RZ, RZ, R6 ;  /* 0x000000ffff022224 */ /* 0x000fe200078e0006 */
[----:B------:R-:W-:Y:S02]  /*37f0*/  ISETP.GT.AND P3, PT, R0, RZ, P0 ;  /* 0x000000ff0000720c */ /* 0x000fe40000764270 */
[----:B------:R-:W-:-:S05]  /*3800*/  FFMA R13, R52, R56, R13 ;  /* 0x00000038340d7223 */ /* 0x000fca000000000d */
[----:B------:R-:W-:-:S05]  /*3810*/  F2FP.F16.F32.PACK_AB R13, RZ, R13 ;  /* 0x0000000dff0d723e */ /* 0x000fca00000000ff */
[----:B------:R0:W-:Y:S01]  /*3820*/  @P2 STG.E.U16 desc[UR36][R2.64+0x70], R13 ;  /* 0x0000700d02002986 */ /* 0x0001e2000c101524 */
[----:B------:R-:W-:Y:S05]  /*3830*/  @!P3 BRA `(.L_x_90) ;  /* 0x000000000004b947 */ /* 0x000fea0003800000 */
[----:B------:R0:W5:Y:S02]  /*3840*/  LDG.E.LTC128B.U16 R19, desc[UR36][R4.64+0x72] ;  /* 0x0000722404137981 */ /* 0x000164000c1e1520 */
.L_x_90:
[----:B------:R-:W-:Y:S05]  /*3850*/  BSYNC B1 ;  /* 0x0000000000017941 */ /* 0x000fea0003800000 */
.L_x_89:
        /* <DEDUP_REMOVED lines=9> */
.L_x_92:
[----:B------:R-:W-:Y:S05]  /*38f0*/  BSYNC B1 ;  /* 0x0000000000017941 */ /* 0x000fea0003800000 */
.L_x_91:
[----:B0----5:R-:W-:Y:S01]  /*3900*/  HADD2.F32 R2, -RZ, R19.H0_H0 ;  /* 0x20000013ff027230 */ /* 0x021fe20000004100 */
[----:B------:R-:W-:Y:S01]  /*3910*/  ISETP.GT.AND P0, PT, R0, 0x8, P0 ;  /* 0x000000080000780c */ /* 0x000fe20000704270 */
[----:B------:R-:W-:Y:S03]  /*3920*/  BSSY B1, `(.L_x_93) ;  /* 0x000000a000017945 */ /* 0x000fe60003800000 */
[----:B------:R-:W-:Y:S01]  /*3930*/  FMUL R3, R2, R57 ;  /* 0x0000003902037220 */ /* 0x000fe20000400000 */
[----:B------:R-:W-:-:S03]  /*3940*/  @P1 IMAD.MOV.U32 R2, RZ, RZ, R10 ;  /* 0x000000ffff021224 */ /* 0x000fc600078e000a */
[----:B------:R-:W-:-:S05]  /*3950*/  FFMA R3, R54, R56, R3 ;  /* 0x0000003836037223 */ /* 0x000fca0000000003 */
[----:B------:R-:W-:-:S04]  /*3960*/  F2FP.F16.F32.PACK_AB R3, RZ, R3 ;  /* 0x00000003ff03723e */ /* 0x000fc800000000ff */
[----:B----4-:R-:W-:Y:S01]  /*3970*/  PRMT R4, R3, 0x7610, R4 ;  /* 0x0000761003047816 */ /* 0x010fe20000000004 */
[----:B------:R-:W-:-:S05]  /*3980*/  @P1 IMAD.MOV.U32 R3, RZ, RZ, R11 ;  /* 0x000000ffff031224 */ /* 0x000fca00078e000b */
[----:B------:R0:W-:Y:S01]  /*3990*/  @P1 STG.E.U16 desc[UR36][R2.64+0x70], R4 ;  /* 0x0000700402001986 */ /* 0x0001e2000c101524 */
[----:B------:R-:W-:Y:S05]  /*39a0*/  @!P0 BRA `(.L_x_94) ;  /* 0x0000000000048947 */ /* 0x000fea0003800000 */
[----:B------:R4:W5:Y:S02]  /*39b0*/  LDG.E.LTC128B.U16 R19, desc[UR36][R8.64+0x72] ;  /* 0x0000722408137981 */ /* 0x000964000c1e1520 */
.L_x_94:
[----:B------:R-:W-:Y:S05]  /*39c0*/  BSYNC B1 ;  /* 0x0000000000017941 */ /* 0x000fea0003800000 */
.L_x_93:
[----:B------:R-:W-:Y:S05]  /*39d0*/  @!P0 BRA `(.L_x_95) ;  /* 0x0000000800a88947 */ /* 0x000fea0003800000 */
[----:B-----5:R-:W-:-:S05]  /*39e0*/  HADD2.F32 R0, -RZ, R19.H0_H0 ;  /* 0x20000013ff007230 */ /* 0x020fca0000004100 */
[----:B------:R-:W-:-:S04]  /*39f0*/  FMUL R0, R0, R57 ;  /* 0x0000003900007220 */ /* 0x000fc80000400000 */
[----:B------:R-:W-:-:S05]  /*3a00*/  FFMA R0, R55, R56, R0 ;  /* 0x0000003837007223 */ /* 0x000fca0000000000 */
[----:B------:R-:W-:-:S05]  /*3a10*/  F2FP.F16.F32.PACK_AB R0, RZ, R0 ;  /* 0x00000000ff00723e */ /* 0x000fca00000000ff */
[----:B------:R0:W-:Y:S01]  /*3a20*/  STG.E.U16 desc[UR36][R10.64+0x72], R0 ;  /* 0x000072000a007986 */ /* 0x0001e2000c101524 */
[----:B------:R-:W-:Y:S05]  /*3a30*/  BRA `(.L_x_95) ;  /* 0x0000000800907947 */ /* 0x000fea0003800000 */
.L_x_34:
[----:B------:R-:W-:Y:S01]  /*3a40*/  ISETP.GT.AND P0, PT, R3, 0x1, PT ;  /* 0x000000010300780c */ /* 0x000fe20003f04270 */
[----:B------:R-:W-:Y:S01]  /*3a50*/  ULDC.64 UR4, c[0x0][0x5c0] ;  /* 0x0001700000047ab9 */ /* 0x000fe20000000a00 */
[-C--:B------:R-:W-:Y:S01]  /*3a60*/  FMUL R24, R24, R56.reuse ;  /* 0x0000003818187220 */ /* 0x080fe20000400000 */
[-C--:B------:R-:W-:Y:S01]  /*3a70*/  FMUL R25, R25, R56.reuse ;  /* 0x0000003819197220 */ /* 0x080fe20000400000 */
[----:B------:R-:W-:Y:S01]  /*3a80*/  ISETP.GT.AND P3, PT, R0, RZ, P0 ;  /* 0x000000ff0000720c */ /* 0x000fe20000764270 */
[-C--:B------:R-:W-:Y:S01]  /*3a90*/  FMUL R26, R26, R56.reuse ;  /* 0x000000381a1a7220 */ /* 0x080fe20000400000 */
[----:B------:R-:W-:Y:S01]  /*3aa0*/  LEA R4, P4, R68, UR4, 0x1 ;  /* 0x0000000444047c11 */ /* 0x000fe2000f8808ff */
[----:B------:R-:W-:Y:S01]  /*3ab0*/  FMUL R27, R27, R56 ;  /* 0x000000381b1b7220 */ /* 0x000fe20000400000 */
[----:B------:R-:W-:Y:S01]  /*3ac0*/  F2FP.F16.F32.PACK_AB R24, RZ, R24 ;  /* 0x00000018ff18723e */ /* 0x000fe200000000ff */
[-C--:B------:R-:W-:Y:S01]  /*3ad0*/  FMUL R28, R28, R56.reuse ;  /* 0x000000381c1c7220 */ /* 0x080fe20000400000 */
[----:B------:R-:W-:Y:S01]  /*3ae0*/  LEA.HI.X R5, R68, UR5, R7, 0x1, P4 ;  /* 0x0000000544057c11 */ /* 0x000fe2000a0f0c07 */
[-C--:B------:R-:W-:Y:S01]  /*3af0*/  FMUL R29, R29, R56.reuse ;  /* 0x000000381d1d7220 */ /* 0x080fe20000400000 */
[----:B------:R-:W-:Y:S01]  /*3b00*/  F2FP.F16.F32.PACK_AB R25, RZ, R25 ;  /* 0x00000019ff19723e */ /* 0x000fe200000000ff */
[-C--:B------:R-:W-:Y:S01]  /*3b10*/  FMUL R30, R30, R56.reuse ;  /* 0x000000381e1e7220 */ /* 0x080fe20000400000 */
[----:B------:R-:W-:Y:S01]  /*3b20*/  SHF.L.U64.HI R75, R74, 0x4, R75 ;  /* 0x000000044a4b7819 */ /* 0x000fe2000001024b */
[----:B------:R-:W-:Y:S01]  /*3b30*/  @P1 STG.E.U16 desc[UR36][R4.64], R24 ;  /* 0x0000001804001986 */ /* 0x000fe2000c101524 */
[----:B------:R-:W-:Y:S01]  /*3b40*/  ISETP.GT.AND P1, PT, R3, 0x8, PT ;  /* 0x000000080300780c */ /* 0x000fe20003f24270 */
[----:B------:R-:W-:Y:S01]  /*3b50*/  FMUL R31, R31, R56 ;  /* 0x000000381f1f7220 */ /* 0x000fe20000400000 */
[----:B------:R-:W-:Y:S01]  /*3b60*/  ISETP.GT.AND P4, PT, R0, 0x8, P0 ;  /* 0x000000080000780c */ /* 0x000fe20000784270 */
[----:B------:R-:W-:Y:S01]  /*3b70*/  @P3 STG.E.U16 desc[UR36][R4.64+0x2], R25 ;  /* 0x0000021904003986 */ /* 0x000fe2000c101524 */
[----:B------:R-:W-:Y:S01]  /*3b80*/  LEA R6, P3, R74, R4, 0x4 ;  /* 0x000000044a067211 */ /* 0x000fe200078620ff */
[-C--:B------:R-:W-:Y:S01]  /*3b90*/  FMUL R32, R32, R56.reuse ;  /* 0x0000003820207220 */ /* 0x080fe20000400000 */
[C---:B------:R-:W-:Y:S01]  /*3ba0*/  ISETP.GT.AND P2, PT, R0.reuse, 0x8, P2 ;  /* 0x000000080000780c */ /* 0x040fe20001744270 */
[-C--:B------:R-:W-:Y:S01]  /*3bb0*/  FMUL R33, R33, R56.reuse ;  /* 0x0000003821217220 */ /* 0x080fe20000400000 */
[----:B------:R-:W-:Y:S01]  /*3bc0*/  ISETP.GT.AND P0, PT, R3, 0x9, PT ;  /* 0x000000090300780c */ /* 0x000fe20003f04270 */
[----:B------:R-:W-:Y:S01]  /*3bd0*/  IMAD.X R7, R75, 0x1, R5, P3 ;  /* 0x000000014b077824 */ /* 0x000fe200018e0605 */
[----:B------:R-:W-:Y:S01]  /*3be0*/  ISETP.GT.AND P5, PT, R0, RZ, P1 ;  /* 0x000000ff0000720c */ /* 0x000fe20000fa4270 */
[-C--:B------:R-:W-:Y:S01]  /*3bf0*/  FMUL R34, R34, R56.reuse ;  /* 0x0000003822227220 */ /* 0x080fe20000400000 */
[----:B------:R-:W-:Y:S01]  /*3c00*/  ISETP.GT.AND P3, PT, R0, RZ, P0 ;  /* 0x000000ff0000720c */ /* 0x000fe20000764270 */
[----:B------:R-:W-:Y:S01]  /*3c10*/  FMUL R35, R35, R56 ;  /* 0x0000003823237220 */ /* 0x000fe20000400000 */
[----:B------:R-:W-:Y:S01]  /*3c20*/  F2FP.F16.F32.PACK_AB R26, RZ, R26 ;  /* 0x0000001aff1a723e */ /* 0x000fe200000000ff */
[-C--:B------:R-:W-:Y:S01]  /*3c30*/  FMUL R36, R36, R56.reuse ;  /* 0x0000003824247220 */ /* 0x080fe20000400000 */
[----:B------:R-:W-:Y:S01]  /*3c40*/  F2FP.F16.F32.PACK_AB R27, RZ, R27 ;  /* 0x0000001bff1b723e */ /* 0x000fe200000000ff */
[----:B------:R-:W-:Y:S01]  /*3c50*/  FMUL R37, R37, R56 ;  /* 0x0000003825257220 */ /* 0x000fe20000400000 */
[----:B------:R-:W-:Y:S01]  /*3c60*/  F2FP.F16.F32.PACK_AB R28, RZ, R28 ;  /* 0x0000001cff1c723e */ /* 0x000fe200000000ff */
[----:B------:R-:W-:Y:S01]  /*3c70*/  @P2 STG.E.U16 desc[UR36][R6.64], R26 ;  /* 0x0000001a06002986 */ /* 0x000fe2000c101524 */
[----:B------:R-:W-:Y:S01]  /*3c80*/  F2FP.F16.F32.PACK_AB R29, RZ, R29 ;  /* 0x0000001dff1d723e */ /* 0x000fe200000000ff */
[-C--:B------:R-:W-:Y:S01]  /*3c90*/  FMUL R38, R38, R56.reuse ;  /* 0x0000003826267220 */ /* 0x080fe20000400000 */
[C---:B------:R-:W-:Y:S01]  /*3ca0*/  ISETP.GT.AND P2, PT, R0.reuse, 0x8, P1 ;  /* 0x000000080000780c */ /* 0x040fe20000f44270 */
[----:B------:R-:W-:Y:S01]  /*3cb0*/  @P4 STG.E.U16 desc[UR36][R6.64+0x2], R27 ;  /* 0x0000021b06004986 */ /* 0x000fe2000c101524 */
[----:B------:R-:W-:Y:S01]  /*3cc0*/  ISETP.GT.AND P1, PT, R3, 0x10, PT ;  /* 0x000000100300780c */ /* 0x000fe20003f24270 */
[----:B------:R-:W-:Y:S01]  /*3cd0*/  FMUL R39, R39, R56 ;  /* 0x0000003827277220 */ /* 0x000fe20000400000 */
[----:B------:R-:W-:Y:S01]  /*3ce0*/  F2FP.F16.F32.PACK_AB R30, RZ, R30 ;  /* 0x0000001eff1e723e */ /* 0x000fe200000000ff */
[----:B------:R-:W-:Y:S01]  /*3cf0*/  @P5 STG.E.U16 desc[UR36][R4.64+0x10], R28 ;  /* 0x0000101c04005986 */ /* 0x000fe2000c101524 */
[----:B------:R-:W-:Y:S01]  /*3d00*/  ISETP.GT.AND P4, PT, R0, RZ, P1 ;  /* 0x000000ff0000720c */ /* 0x000fe20000f84270 */
[-C--:B------:R-:W-:Y:S01]  /*3d10*/  FMUL R40, R40, R56.reuse ;  /* 0x0000003828287220 */ /* 0x080fe20000400000 */
[----:B------:R-:W-:Y:S01]  /*3d20*/  F2FP.F16.F32.PACK_AB R31, RZ, R31 ;  /* 0x0000001fff1f723e */ /* 0x000fe200000000ff */
[----:B------:R-:W-:Y:S01]  /*3d30*/  @P3 STG.E.U16 desc[UR36][R4.64+0x12], R29 ;  /* 0x0000121d04003986 */ /* 0x000fe2000c101524 */
[----:B------:R-:W-:Y:S01]  /*3d40*/  ISETP.GT.AND P3, PT, R0, 0x8, P0 ;  /* 0x000000080000780c */ /* 0x000fe20000764270 */
[----:B------:R-:W-:Y:S01]  /*3d50*/  FMUL R41, R41, R56 ;  /* 0x0000003829297220 */ /* 0x000fe20000400000 */
[----:B------:R-:W-:Y:S01]  /*3d60*/  ISETP.GT.AND P0, PT, R3, 0x11, PT ;  /* 0x000000110300780c */ /* 0x000fe20003f04270 */
[----:B------:R-:W-:Y:S01]  /*3d70*/  @P2 STG.E.U16 desc[UR36][R6.64+0x10], R30 ;  /* 0x0000101e06002986 */ /* 0x000fe2000c101524 */
[----:B------:R-:W-:Y:S01]  /*3d80*/  F2FP.F16.F32.PACK_AB R32, RZ, R32 ;  /* 0x00000020ff20723e */ /* 0x000fe200000000ff */
[-C--:B------:R-:W-:Y:S01]  /*3d90*/  FMUL R42, R42, R56.reuse ;  /* 0x000000382a2a7220 */ /* 0x080fe20000400000 */
[C---:B------:R-:W-:Y:S01]  /*3da0*/  ISETP.GT.AND P5, PT, R0.reuse, RZ, P0 ;  /* 0x000000ff0000720c */ /* 0x040fe200007a4270 */
[-C--:B------:R-:W-:Y:S01]  /*3db0*/  FMUL R43, R43, R56.reuse ;  /* 0x000000382b2b7220 */ /* 0x080fe20000400000 */
[----:B------:R-:W-:Y:S01]  /*3dc0*/  ISETP.GT.AND P2, PT, R0, 0x8, P1 ;  /* 0x000000080000780c */ /* 0x000fe20000f44270 */
[-C--:B------:R-:W-:Y:S01]  /*3dd0*/  FMUL R44, R44, R56.reuse ;  /* 0x000000382c2c7220 */ /* 0x080fe20000400000 */
[----:B------:R-:W-:Y:S01]  /*3de0*/  ISETP.GT.AND P1, PT, R3, 0x18, PT ;  /* 0x000000180300780c */ /* 0x000fe20003f24270 */
[-C--:B------:R-:W-:Y:S01]  /*3df0*/  FMUL R45, R45, R56.reuse ;  /* 0x000000382d2d7220 */ /* 0x080fe20000400000 */
[----:B------:R-:W-:Y:S01]  /*3e00*/  F2FP.F16.F32.PACK_AB R33, RZ, R33 ;  /* 0x00000021ff21723e */ /* 0x000fe200000000ff */
[----:B------:R-:W-:Y:S01]  /*3e10*/  @P3 STG.E.U16 desc[UR36][R6.64+0x12], R31 ;  /* 0x0000121f06003986 */ /* 0x000fe2000c101524 */
[----:B------:R-:W-:Y:S01]  /*3e20*/  ISETP.GT.AND P3, PT, R0, 0x8, P0 ;  /* 0x000000080000780c */ /* 0x000fe20000764270 */
[-C--:B------:R-:W-:Y:S01]  /*3e30*/  FMUL R46, R46, R56.reuse ;  /* 0x000000382e2e7220 */ /* 0x080fe20000400000 */
[----:B------:R-:W-:Y:S01]  /*3e40*/  ISETP.GT.AND P0, PT, R3, 0x19, PT ;  /* 0x000000190300780c */ /* 0x000fe20003f04270 */
[----:B------:R-:W-:Y:S01]  /*3e50*/  @P4 STG.E.U16 desc[UR36][R4.64+0x20], R32 ;  /* 0x0000202004004986 */ /* 0x000fe2000c101524 */
[C---:B------:R-:W-:Y:S01]  /*3e60*/  ISETP.GT.AND P4, PT, R0.reuse, RZ, P1 ;  /* 0x000000ff0000720c */ /* 0x040fe20000f84270 */
[----:B------:R-:W-:Y:S01]  /*3e70*/  FMUL R47, R47, R56 ;  /* 0x000000382f2f7220 */ /* 0x000fe20000400000 */
[----:B------:R-:W-:Y:S01]  /*3e80*/  F2FP.F16.F32.PACK_AB R34, RZ, R34 ;  /* 0x00000022ff22723e */ /* 0x000fe200000000ff */
[----:B------:R-:W-:Y:S01]  /*3e90*/  @P5 STG.E.U16 desc[UR36][R4.64+0x22], R33 ;  /* 0x0000222104005986 */ /* 0x000fe2000c101524 */
[----:B------:R-:W-:Y:S01]  /*3ea0*/  ISETP.GT.AND P5, PT, R0, RZ, P0 ;  /* 0x000000ff0000720c */ /* 0x000fe200007a4270 */
[----:B------:R-:W-:Y:S01]  /*3eb0*/  FMUL R48, R48, R56 ;  /* 0x0000003830307220 */ /* 0x000fe20000400000 */
[----:B------:R-:W-:Y:S01]  /*3ec0*/  F2FP.F16.F32.PACK_AB R35, RZ, R35 ;  /* 0x00000023ff23723e */ /* 0x000fe200000000ff */
[----:B------:R-:W-:Y:S01]  /*3ed0*/  @P2 STG.E.U16 desc[UR36][R6.64+0x20], R34 ;  /* 0x0000202206002986 */ /* 0x000fe2000c101524 */
[----:B------:R-:W-:Y:S01]  /*3ee0*/  F2FP.F16.F32.PACK_AB R36, RZ, R36 ;  /* 0x00000024ff24723e */ /* 0x000fe200000000ff */
[-C--:B------:R-:W-:Y:S01]  /*3ef0*/  FMUL R49, R49, R56.reuse ;  /* 0x0000003831317220 */ /* 0x080fe20000400000 */
[----:B------:R-:W-:Y:S01]  /*3f00*/  ISETP.GT.AND P2, PT, R0, 0x8, P1 ;  /* 0x000000080000780c */ /* 0x000fe20000f44270 */
[----:B------:R-:W-:Y:S01]  /*3f10*/  @P3 STG.E.U16 desc[UR36][R6.64+0x22], R35 ;  /* 0x0000222306003986 */ /* 0x000fe2000c101524 */
[----:B------:R-:W-:Y:S01]  /*3f20*/  ISETP.GT.AND P1, PT, R3, 0x20, PT ;  /* 0x000000200300780c */ /* 0x000fe20003f24270 */
[-C--:B------:R-:W-:Y:S01]  /*3f30*/  FMUL R50, R50, R56.reuse ;  /* 0x0000003832327220 */ /* 0x080fe20000400000 */
[----:B------:R-:W-:Y:S01]  /*3f40*/  F2FP.F16.F32.PACK_AB R37, RZ, R37 ;  /* 0x00000025ff25723e */ /* 0x000fe200000000ff */
[----:B------:R-:W-:Y:S01]  /*3f50*/  @P4 STG.E.U16 desc[UR36][R4.64+0x30], R36 ;  /* 0x0000302404004986 */ /* 0x000fe2000c101524 */
[C---:B------:R-:W-:Y:S01]  /*3f60*/  ISETP.GT.AND P3, PT, R0.reuse, 0x8, P0 ;  /* 0x000000080000780c */ /* 0x040fe20000764270 */
[-C--:B------:R-:W-:Y:S01]  /*3f70*/  FMUL R51, R51, R56.reuse ;  /* 0x0000003833337220 */ /* 0x080fe20000400000 */
[----:B------:R-:W-:Y:S01]  /*3f80*/  ISETP.GT.AND P0, PT, R3, 0x21, PT ;  /* 0x000000210300780c */ /* 0x000fe20003f04270 */
[----:B------:R-:W-:Y:S01]  /*3f90*/  @P5 STG.E.U16 desc[UR36][R4.64+0x32], R37 ;  /* 0x0000322504005986 */ /* 0x000fe2000c101524 */
        /* <DEDUP_REMOVED lines=10> */
[----:B------:R-:W-:-:S02]  /*4040*/  F2FP.F16.F32.PACK_AB R41, RZ, R41 ;  /* 0x00000029ff29723e */ /* 0x000fc400000000ff */
[C---:B------:R-:W-:Y:S01]  /*4050*/  ISETP.GT.AND P1, PT, R0.reuse, 0x8, P1 ;  /* 0x000000080000780c */ /* 0x040fe20000f24270 */
[----:B------:R-:W-:Y:S01]  /*4060*/  @P3 STG.E.U16 desc[UR36][R6.64+0x32], R39 ;  /* 0x0000322706003986 */ /* 0x000fe2000c101524 */
[C---:B------:R-:W-:Y:S02]  /*4070*/  ISETP.GT.AND P2, PT, R0.reuse, 0x8, P0 ;  /* 0x000000080000780c */ /* 0x040fe40000744270 */
[C---:B------:R-:W-:Y:S01]  /*4080*/  ISETP.GT.AND P0, PT, R3.reuse, 0x29, PT ;  /* 0x000000290300780c */ /* 0x040fe20003f04270 */
[----:B------:R-:W-:Y:S01]  /*4090*/  @P4 STG.E.U16 desc[UR36][R4.64+0x40], R40 ;  /* 0x0000402804004986 */ /* 0x000fe2000c101524 */
[----:B------:R-:W-:Y:S02]  /*40a0*/  ISETP.GT.AND P4, PT, R3, 0x28, PT ;  /* 0x000000280300780c */ /* 0x000fe40003f84270 */
[----:B------:R-:W-:Y:S01]  /*40b0*/  F2FP.F16.F32.PACK_AB R42, RZ, R42 ;  /* 0x0000002aff2a723e */ /* 0x000fe200000000ff */
[----:B------:R-:W-:Y:S01]  /*40c0*/  @P5 STG.E.U16 desc[UR36][R4.64+0x42], R41 ;  /* 0x0000422904005986 */ /* 0x000fe2000c101524 */
[----:B------:R-:W-:-:S02]  /*40d0*/  ISETP.GT.AND P5, PT, R0, RZ, P4 ;  /* 0x000000ff0000720c */ /* 0x000fc400027a4270 */
[C---:B------:R-:W-:Y:S01]  /*40e0*/  ISETP.GT.AND P3, PT, R0.reuse, RZ, P0 ;  /* 0x000000ff0000720c */ /* 0x040fe20000764270 */
[----:B------:R-:W-:Y:S01]  /*40f0*/  @P1 STG.E.U16 desc[UR36][R6.64+0x40], R42 ;  /* 0x0000402a06001986 */ /* 0x000fe2000c101524 */
[----:B------:R-:W-:Y:S02]  /*4100*/  F2FP.F16.F32.PACK_AB R43, RZ, R43 ;  /* 0x0000002bff2b723e */ /* 0x000fe400000000ff */
[----:B------:R-:W-:Y:S02]  /*4110*/  F2FP.F16.F32.PACK_AB R44, RZ, R44 ;  /* 0x0000002cff2c723e */ /* 0x000fe400000000ff */
[C---:B------:R-:W-:Y:S01]  /*4120*/  ISETP.GT.AND P4, PT, R0.reuse, 0x8, P4 ;  /* 0x000000080000780c */ /* 0x040fe20002784270 */
[----:B------:R-:W-:Y:S01]  /*4130*/  @P2 STG.E.U16 desc[UR36][R6.64+0x42], R43 ;  /* 0x0000422b06002986 */ /* 0x000fe2000c101524 */
[----:B------:R-:W-:Y:S02]  /*4140*/  F2FP.F16.F32.PACK_AB R45, RZ, R45 ;  /* 0x0000002dff2d723e */ /* 0x000fe400000000ff */
[----:B------:R-:W-:Y:S01]  /*4150*/  ISETP.GT.AND P2, PT, R3, 0x31, PT ;  /* 0x000000310300780c */ /* 0x000fe20003f44270 */
[----:B------:R-:W-:Y:S01]  /*4160*/  @P5 STG.E.U16 desc[UR36][R4.64+0x50], R44 ;  /* 0x0000502c04005986 */ /* 0x000fe2000c101524 */
[----:B------:R-:W-:-:S02]  /*4170*/  ISETP.GT.AND P5, PT, R0, 0x8, P0 ;  /* 0x000000080000780c */ /* 0x000fc400007a4270 */
[C---:B------:R-:W-:Y:S01]  /*4180*/  ISETP.GT.AND P1, PT, R3.reuse, 0x38, PT ;  /* 0x000000380300780c */ /* 0x040fe20003f24270 */
[----:B------:R-:W-:Y:S01]  /*4190*/  @P3 STG.E.U16 desc[UR36][R4.64+0x52], R45 ;  /* 0x0000522d04003986 */ /* 0x000fe2000c101524 */
[C---:B------:R-:W-:Y:S02]  /*41a0*/  ISETP.GT.AND P3, PT, R3.reuse, 0x30, PT ;  /* 0x000000300300780c */ /* 0x040fe40003f64270 */
[----:B------:R-:W-:Y:S01]  /*41b0*/  ISETP.GT.AND P0, PT, R3, 0x39, PT ;  /* 0x000000390300780c */ /* 0x000fe20003f04270 */
[----:B------:R-:W-:Y:S01]  /*41c0*/  @P4 IMAD.MOV.U32 R2, RZ, RZ, R6 ;  /* 0x000000ffff024224 */ /* 0x000fe200078e0006 */
[----:B------:R-:W-:Y:S01]  /*41d0*/  F2FP.F16.F32.PACK_AB R46, RZ, R46 ;  /* 0x0000002eff2e723e */ /* 0x000fe200000000ff */
[----:B------:R-:W-:Y:S01]  /*41e0*/  @P4 IMAD.MOV.U32 R3, RZ, RZ, R7 ;  /* 0x000000ffff034224 */ /* 0x000fe200078e0007 */
[----:B------:R-:W-:Y:S02]  /*41f0*/  F2FP.F16.F32.PACK_AB R47, RZ, R47 ;  /* 0x0000002fff2f723e */ /* 0x000fe400000000ff */
[----:B------:R-:W-:-:S02]  /*4200*/  F2FP.F16.F32.PACK_AB R48, RZ, R48 ;  /* 0x00000030ff30723e */ /* 0x000fc400000000ff */
[----:B------:R1:W-:Y:S01]  /*4210*/  @P4 STG.E.U16 desc[UR36][R2.64+0x50], R46 ;  /* 0x0000502e02004986 */ /* 0x0003e2000c101524 */
[C---:B------:R-:W-:Y:S02]  /*4220*/  ISETP.GT.AND P4, PT, R0.reuse, RZ, P2 ;  /* 0x000000ff0000720c */ /* 0x040fe40001784270 */
[----:B------:R-:W-:Y:S02]  /*4230*/  F2FP.F16.F32.PACK_AB R49, RZ, R49 ;  /* 0x00000031ff31723e */ /* 0x000fe400000000ff */
[----:B------:R-:W-:Y:S02]  /*4240*/  ISETP.GT.AND P2, PT, R0, 0x8, P2 ;  /* 0x000000080000780c */ /* 0x000fe40001744270 */
[----:B------:R-:W-:Y:S02]  /*4250*/  F2FP.F16.F32.PACK_AB R50, RZ, R50 ;  /* 0x00000032ff32723e */ /* 0x000fe400000000ff */
[----:B------:R-:W-:Y:S02]  /*4260*/  F2FP.F16.F32.PACK_AB R51, RZ, R51 ;  /* 0x00000033ff33723e */ /* 0x000fe400000000ff */
[----:B------:R-:W-:Y:S01]  /*4270*/  F2FP.F16.F32.PACK_AB R52, RZ, R52 ;  /* 0x00000034ff34723e */ /* 0x000fe200000000ff */
[----:B-1----:R-:W-:Y:S01]  /*4280*/  @P5 IMAD.MOV.U32 R2, RZ, RZ, R6 ;  /* 0x000000ffff025224 */ /* 0x002fe200078e0006 */
[----:B------:R-:W-:Y:S01]  /*4290*/  F2FP.F16.F32.PACK_AB R53, RZ, R53 ;  /* 0x00000035ff35723e */ /* 0x000fe200000000ff */
[----:B------:R-:W-:Y:S01]  /*42a0*/  @P5 IMAD.MOV.U32 R3, RZ, RZ, R7 ;  /* 0x000000ffff035224 */ /* 0x000fe200078e0007 */
[----:B------:R-:W-:-:S02]  /*42b0*/  F2FP.F16.F32.PACK_AB R54, RZ, R54 ;  /* 0x00000036ff36723e */ /* 0x000fc400000000ff */
[----:B------:R-:W-:Y:S02]  /*42c0*/  F2FP.F16.F32.PACK_AB R55, RZ, R55 ;  /* 0x00000037ff37723e */ /* 0x000fe400000000ff */
[----:B------:R1:W-:Y:S01]  /*42d0*/  @P5 STG.E.U16 desc[UR36][R2.64+0x52], R47 ;  /* 0x0000522f02005986 */ /* 0x0003e2000c101524 */
[C---:B------:R-:W-:Y:S02]  /*42e0*/  ISETP.GT.AND P5, PT, R0.reuse, RZ, P3 ;  /* 0x000000ff0000720c */ /* 0x040fe40001fa4270 */
[----:B------:R-:W-:-:S11]  /*42f0*/  ISETP.GT.AND P3, PT, R0, 0x8, P3 ;  /* 0x000000080000780c */ /* 0x000fd60001f64270 */
[----:B-1----:R-:W-:Y:S02]  /*4300*/  @P5 IMAD.MOV.U32 R2, RZ, RZ, R4 ;  /* 0x000000ffff025224 */ /* 0x002fe400078e0004 */
[----:B------:R-:W-:-:S05]  /*4310*/  @P5 IMAD.MOV.U32 R3, RZ, RZ, R5 ;  /* 0x000000ffff035224 */ /* 0x000fca00078e0005 */
[----:B------:R1:W-:Y:S01]  /*4320*/  @P5 STG.E.U16 desc[UR36][R2.64+0x60], R48 ;  /* 0x0000603002005986 */ /* 0x0003e2000c101524 */
[C---:B------:R-:W-:Y:S02]  /*4330*/  ISETP.GT.AND P5, PT, R0.reuse, RZ, P0 ;  /* 0x000000ff0000720c */ /* 0x040fe400007a4270 */
[----:B------:R-:W-:Y:S01]  /*4340*/  ISETP.GT.AND P0, PT, R0, 0x8, P0 ;  /* 0x000000080000780c */ /* 0x000fe20000704270 */
[----:B-1----:R-:W-:Y:S02]  /*4350*/  @P4 IMAD.MOV.U32 R2, RZ, RZ, R4 ;  /* 0x000000ffff024224 */ /* 0x002fe400078e0004 */
[----:B------:R-:W-:-:S05]  /*4360*/  @P4 IMAD.MOV.U32 R3, RZ, RZ, R5 ;  /* 0x000000ffff034224 */ /* 0x000fca00078e0005 */
[----:B------:R1:W-:Y:S01]  /*4370*/  @P4 STG.E.U16 desc[UR36][R2.64+0x62], R49 ;  /* 0x0000623102004986 */ /* 0x0003e2000c101524 */
[C---:B------:R-:W-:Y:S02]  /*4380*/  ISETP.GT.AND P4, PT, R0.reuse, RZ, P1 ;  /* 0x000000ff0000720c */ /* 0x040fe40000f84270 */
[----:B------:R-:W-:Y:S01]  /*4390*/  ISETP.GT.AND P1, PT, R0, 0x8, P1 ;  /* 0x000000080000780c */ /* 0x000fe20000f24270 */
[----:B-1----:R-:W-:Y:S02]  /*43a0*/  @P3 IMAD.MOV.U32 R2, RZ, RZ, R6 ;  /* 0x000000ffff023224 */ /* 0x002fe400078e0006 */
[----:B------:R-:W-:-:S05]  /*43b0*/  @P3 IMAD.MOV.U32 R3, RZ, RZ, R7 ;  /* 0x000000ffff033224 */ /* 0x000fca00078e0007 */
[----:B------:R1:W-:Y:S02]  /*43c0*/  @P3 STG.E.U16 desc[UR36][R2.64+0x60], R50 ;  /* 0x0000603202003986 */ /* 0x0003e4000c101524 */
[----:B-1----:R-:W-:Y:S02]  /*43d0*/  @P2 IMAD.MOV.U32 R2, RZ, RZ, R6 ;  /* 0x000000ffff022224 */ /* 0x002fe400078e0006 */
[----:B------:R-:W-:-:S05]  /*43e0*/  @P2 IMAD.MOV.U32 R3, RZ, RZ, R7 ;  /* 0x000000ffff032224 */ /* 0x000fca00078e0007 */
[----:B------:R1:W-:Y:S02]  /*43f0*/  @P2 STG.E.U16 desc[UR36][R2.64+0x62], R51 ;  /* 0x0000623302002986 */ /* 0x0003e4000c101524 */
[----:B-1----:R-:W-:Y:S02]  /*4400*/  @P4 IMAD.MOV.U32 R2, RZ, RZ, R4 ;  /* 0x000000ffff024224 */ /* 0x002fe400078e0004 */
[----:B------:R-:W-:-:S05]  /*4410*/  @P4 IMAD.MOV.U32 R3, RZ, RZ, R5 ;  /* 0x000000ffff034224 */ /* 0x000fca00078e0005 */
[----:B------:R1:W-:Y:S04]  /*4420*/  @P4 STG.E.U16 desc[UR36][R2.64+0x70], R52 ;  /* 0x0000703402004986 */ /* 0x0003e8000c101524 */
[----:B------:R2:W-:Y:S01]  /*4430*/  @P5 STG.E.U16 desc[UR36][R4.64+0x72], R53 ;  /* 0x0000723504005986 */ /* 0x0005e2000c101524 */
[----:B-1----:R-:W-:Y:S02]  /*4440*/  @P1 IMAD.MOV.U32 R2, RZ, RZ, R6 ;  /* 0x000000ffff021224 */ /* 0x002fe400078e0006 */
[----:B------:R-:W-:-:S05]  /*4450*/  @P1 IMAD.MOV.U32 R3, RZ, RZ, R7 ;  /* 0x000000ffff031224 */ /* 0x000fca00078e0007 */
[----:B------:R2:W-:Y:S04]  /*4460*/  @P1 STG.E.U16 desc[UR36][R2.64+0x70], R54 ;  /* 0x0000703602001986 */ /* 0x0005e8000c101524 */
[----:B------:R2:W-:Y:S02]  /*4470*/  @P0 STG.E.U16 desc[UR36][R6.64+0x72], R55 ;  /* 0x0000723706000986 */ /* 0x0005e4000c101524 */
.L_x_95:
[----:B------:R-:W-:Y:S05]  /*4480*/  BSYNC B0 ;  /* 0x0000000000007941 */ /* 0x000fea0003800000 */
.L_x_33:
[----:B0-2---:R-:W2:Y:S01]  /*4490*/  LDL.64 R2, [R1] ;  /* 0x0000000001027983 */ /* 0x005ea20000100a00 */
[----:B------:R-:W-:Y:S01]  /*44a0*/  ULDC.64 UR4, c[0x0][0x650] ;  /* 0x0001940000047ab9 */ /* 0x000fe20000000a00 */
[----:B------:R0:W-:Y:S01]  /*44b0*/  SYNCS.ARRIVE.TRANS64.A1T0 RZ, [R64+UR47], RZ ;  /* 0x000000ff40ff79a7 */ /* 0x0001e2000810002f */
[----:B------:R-:W-:Y:S01]  /*44c0*/  PRMT R0, RZ, 0x7610, R0 ;  /* 0x00007610ff007816 */ /* 0x000fe20000000000 */
[----:B-----5:R-:W-:Y:S02]  /*44d0*/  IMAD.MOV.U32 R19, RZ, RZ, -0x1 ;  /* 0xffffffffff137424 */ /* 0x020fe400078e00ff */
[----:B------:R-:W-:Y:S01]  /*44e0*/  IMAD.MOV.U32 R22, RZ, RZ, -0x1 ;  /* 0xffffffffff167424 */ /* 0x000fe200078e00ff */
[----:B--2---:R-:W-:-:S04]  /*44f0*/  LEA R18, P0, R2, R18, 0x1 ;  /* 0x0000001202127211 */ /* 0x004fc800078008ff */
[----:B------:R-:W-:Y:S01]  /*4500*/  LEA.HI.X R17, R2, R17, R23, 0x1, P0 ;  /* 0x0000001102117211 */ /* 0x000fe200000f0c17 */
[----:B------:R-:W-:Y:S01]  /*4510*/  IMAD.MOV.U32 R2, RZ, RZ, -0x1 ;  /* 0xffffffffff027424 */ /* 0x000fe200078e00ff */
[----:B------:R-:W-:-:S04]  /*4520*/  ISETP.GE.U32.AND P0, PT, R18, UR4, PT ;  /* 0x0000000412007c0c */ /* 0x000fc8000bf06070 */
[----:B------:R-:W-:-:S13]  /*4530*/  ISETP.GE.U32.AND.EX P0, PT, R17, UR5, PT, P0 ;  /* 0x0000000511007c0c */ /* 0x000fda000bf06100 */
[----:B0-----:R-:W-:Y:S05]  /*4540*/  @P0 BRA `(.L_x_96) ;  /* 0x0000000400700947 */ /* 0x001fea0003800000 */
[----:B-1----:R-:W0:Y:S01]  /*4550*/  S2R R10, SR_CTAID.X ;  /* 0x00000000000a7919 */ /* 0x002e220000002500 */
[----:B---34-:R-:W1:Y:S01]  /*4560*/  LDC.64 R8, c[0x0][0x628] ;  /* 0x00018a00ff087b82 */ /* 0x018e620000000a00 */
[----:B------:R-:W-:Y:S01]  /*4570*/  ULDC UR4, c[0x0][0x150] ;  /* 0x0000540000047ab9 */ /* 0x000fe20000000800 */
[----:B------:R-:W-:Y:S01]  /*4580*/  IMAD.MOV.U32 R6, RZ, RZ, R18 ;  /* 0x000000ffff067224 */ /* 0x000fe200078e0012 */
[----:B------:R-:W2:Y:S01]  /*4590*/  S2R R20, SR_CTAID.Y ;  /* 0x0000000000147919 */ /* 0x000ea20000002600 */
[----:B------:R-:W-:-:S04]  /*45a0*/  IMAD.MOV.U32 R7, RZ, RZ, R17 ;  /* 0x000000ffff077224 */ /* 0x000fc800078e0011 */
[----:B------:R-:W3:Y:S08]  /*45b0*/  LDC R15, c[0x0][0x144] ;  /* 0x00005100ff0f7b82 */ /* 0x000ef00000000800 */
[----:B------:R-:W4:Y:S08]  /*45c0*/  LDC R0, c[0x0][0x630] ;  /* 0x00018c00ff007b82 */ /* 0x000f300000000800 */
[----:B------:R-:W2:Y:S01]  /*45d0*/  LDC.64 R12, c[0x0][0x620] ;  /* 0x00018800ff0c7b82 */ /* 0x000ea20000000a00 */
[----:B-1----:R-:W-:-:S04]  /*45e0*/  ISETP.NE.U32.AND P0, PT, R8, RZ, PT ;  /* 0x000000ff0800720c */ /* 0x002fc80003f05070 */
[----:B------:R-:W-:Y:S02]  /*45f0*/  ISETP.NE.AND.EX P0, PT, R9, RZ, PT, P0 ;  /* 0x000000ff0900720c */ /* 0x000fe40003f05300 */
[----:B0-----:R-:W-:-:S05]  /*4600*/  I2FP.F32.U32 R2, R10 ;  /* 0x0000000a00027245 */ /* 0x001fca0000201000 */
[----:B------:R-:W-:-:S04]  /*4610*/  FMUL R2, R2, UR4 ;  /* 0x0000000402027c20 */ /* 0x000fc80008400000 */
[----:B------:R0:W1:Y:S02]  /*4620*/  F2I.U32.TRUNC.NTZ R14, R2 ;  /* 0x00000002000e7305 */ /* 0x000064000020f000 */
[----:B---34-:R-:W-:Y:S05]  /*4630*/  @!P0 BRA `(.L_x_97) ;  /* 0x0000000000288947 */ /* 0x018fea0003800000 */
[----:B------:R-:W3:Y:S02]  /*4640*/  LDC R3, c[0x0][0x634] ;  /* 0x00018d00ff037b82 */ /* 0x000ee40000000800 */
[----:B---3--:R-:W-:-:S05]  /*4650*/  IADD3 R7, P0, R18, R3, RZ ;  /* 0x0000000312077210 */ /* 0x008fca0007f1e0ff */
[----:B------:R-:W-:-:S04]  /*4660*/  IMAD.X R11, RZ, RZ, R17, P0 ;  /* 0x000000ffff0b7224 */ /* 0x000fc800000e0611 */
[----:B0-----:R-:W-:-:S04]  /*4670*/  IMAD.WIDE.U32 R2, R11, R8, RZ ;  /* 0x000000080b027225 */ /* 0x001fc800078e00ff */
[----:B------:R-:W-:-:S04]  /*4680*/  IMAD.WIDE.U32 R4, P0, R7, R9, R2 ;  /* 0x0000000907047225 */ /* 0x000fc80007800002 */
[----:B------:R-:W-:-:S04]  /*4690*/  IMAD.WIDE.U32 R2, R7, R8, RZ ;  /* 0x0000000807027225 */ /* 0x000fc800078e00ff */
[----:B------:R-:W-:Y:S01]  /*46a0*/  IMAD.X R7, RZ, RZ, RZ, P0 ;  /* 0x000000ffff077224 */ /* 0x000fe200000e06ff */
[----:B------:R-:W-:Y:S01]  /*46b0*/  IADD3 RZ, P0, R3, R4, RZ ;  /* 0x0000000403ff7210 */ /* 0x000fe20007f1e0ff */
[----:B------:R-:W-:-:S04]  /*46c0*/  IMAD.MOV.U32 R6, RZ, RZ, R5 ;  /* 0x000000ffff067224 */ /* 0x000fc800078e0005 */
[----:B------:R-:W-:-:S08]  /*46d0*/  IMAD.WIDE.U32.X R6, R11, R9, R6, P0 ;  /* 0x000000090b067225 */ /* 0x000fd000000e0406 */
.L_x_97:
[----:B------:R-:W3:Y:S01]  /*46e0*/  LDC.64 R26, c[0x0][0x640] ;  /* 0x00019000ff1a7b82 */ /* 0x000ee20000000a00 */
[-C--:B------:R-:W-:Y:S01]  /*46f0*/  SHF.R.U64 R11, R6, R0.reuse, R7 ;  /* 0x00000000060b7219 */ /* 0x080fe20000001207 */
[----:B------:R-:W-:Y:S01]  /*4700*/  IMAD.MOV.U32 R19, RZ, RZ, R17 ;  /* 0x000000ffff137224 */ /* 0x000fe200078e0011 */
[----:B------:R-:W-:Y:S01]  /*4710*/  SHF.R.U32.HI R0, RZ, R0, R7 ;  /* 0x00000000ff007219 */ /* 0x000fe20000011607 */
[----:B-1----:R-:W-:Y:S01]  /*4720*/  IMAD.MOV R14, RZ, RZ, -R14 ;  /* 0x000000ffff0e7224 */ /* 0x002fe200078e0a0e */
[----:B------:R-:W-:Y:S01]  /*4730*/  IADD3 R5, P0, RZ, -R11, RZ ;  /* 0x8000000bff057210 */ /* 0x000fe20007f1e0ff */
[----:B------:R-:W-:Y:S01]  /*4740*/  ULDC UR4, c[0x0][0x154] ;  /* 0x0000550000047ab9 */ /* 0x000fe20000000800 */
[----:B------:R-:W-:Y:S01]  /*4750*/  IMAD.MOV.U32 R7, RZ, RZ, 0x1 ;  /* 0x00000001ff077424 */ /* 0x000fe200078e00ff */
[----:B------:R-:W1:Y:S01]  /*4760*/  LDC R4, c[0x0][0x618] ;  /* 0x00018600ff047b82 */ /* 0x000e620000000800 */
[----:B------:R-:W-:Y:S02]  /*4770*/  IMAD R22, R15, R14, R10 ;  /* 0x0000000e0f167224 */ /* 0x000fe400078e020a */
[----:B------:R-:W-:-:S04]  /*4780*/  IMAD.X R3, RZ, RZ, ~R0, P0 ;  /* 0x000000ffff037224 */ /* 0x000fc800000e0e00 */
[-C--:B--2---:R-:W-:Y:S01]  /*4790*/  IMAD R0, R3, R12.reuse, RZ ;  /* 0x0000000c03007224 */ /* 0x084fe200078e02ff */
[----:B------:R-:W2:Y:S01]  /*47a0*/  LDC R6, c[0x0][0x608] ;  /* 0x00018200ff067b82 */ /* 0x000ea20000000800 */
[----:B0-----:R-:W-:-:S04]  /*47b0*/  IMAD.WIDE.U32 R2, R5, R12, R18 ;  /* 0x0000000c05027225 */ /* 0x001fc800078e0012 */
[----:B------:R-:W-:Y:S01]  /*47c0*/  IMAD R5, R5, R13, R0 ;  /* 0x0000000d05057224 */ /* 0x000fe200078e0200 */
[----:B------:R-:W-:Y:S02]  /*47d0*/  I2FP.F32.U32 R0, R20 ;  /* 0x0000001400007245 */ /* 0x000fe40000201000 */
[----:B------:R-:W0:Y:S01]  /*47e0*/  LDC R24, c[0x0][0x658] ;  /* 0x00019600ff187b82 */ /* 0x000e220000000800 */
[----:B------:R-:W-:Y:S01]  /*47f0*/  IMAD.IADD R3, R3, 0x1, R5 ;  /* 0x0000000103037824 */ /* 0x000fe200078e0205 */
[----:B---3--:R-:W-:Y:S01]  /*4800*/  ISETP.NE.U32.AND P0, PT, R26, RZ, PT ;  /* 0x000000ff1a00720c */ /* 0x008fe20003f05070 */
[----:B------:R-:W-:Y:S01]  /*4810*/  FMUL R0, R0, UR4 ;  /* 0x0000000400007c20 */ /* 0x000fe20008400000 */
[----:B------:R-:W-:Y:S02]  /*4820*/  IMAD.MOV.U32 R5, RZ, RZ, -0x1 ;  /* 0xffffffffff057424 */ /* 0x000fe400078e00ff */
[----:B------:R-:W-:Y:S01]  /*4830*/  ISETP.NE.AND.EX P0, PT, R27, RZ, PT, P0 ;  /* 0x000000ff1b00720c */ /* 0x000fe20003f05300 */
[----:B------:R3:W4:Y:S01]  /*4840*/  F2I.U32.TRUNC.NTZ R12, R0 ;  /* 0x00000000000c7305 */ /* 0x000722000020f000 */
[----:B------:R-:W3:Y:S01]  /*4850*/  LDC R15, c[0x0][0x148] ;  /* 0x00005200ff0f7b82 */ /* 0x000ee20000000800 */
[----:B-1----:R-:W-:-:S02]  /*4860*/  SHF.R.U64 R10, R2, R4, R3 ;  /* 0x00000004020a7219 */ /* 0x002fc40000001203 */
[----:B------:R-:W-:-:S05]  /*4870*/  SHF.R.U32.HI R3, RZ, R4, R3 ;  /* 0x00000004ff037219 */ /* 0x000fca0000011603 */
[----:B------:R-:W1:Y:S01]  /*4880*/  LDC R14, c[0x0][0x600] ;  /* 0x00018000ff0e7b82 */ /* 0x000e620000000800 */
[-CC-:B--2---:R-:W-:Y:S02]  /*4890*/  SHF.R.U64 R8, R10, R6.reuse, R3.reuse ;  /* 0x000000060a087219 */ /* 0x184fe40000001203 */
[----:B------:R-:W-:-:S05]  /*48a0*/  SHF.R.U32.HI R3, RZ, R6, R3 ;  /* 0x00000006ff037219 */ /* 0x000fca0000011603 */
[----:B------:R-:W2:Y:S01]  /*48b0*/  LDC R21, c[0x0][0x648] ;  /* 0x00019200ff157b82 */ /* 0x000ea20000000800 */
[-CC-:B0-----:R-:W-:Y:S02]  /*48c0*/  SHF.R.U64 R13, R8, R24.reuse, R3.reuse ;  /* 0x00000018080d7219 */ /* 0x181fe40000001203 */
[-C--:B------:R-:W-:Y:S02]  /*48d0*/  SHF.L.U32 R5, R5, R24.reuse, RZ ;  /* 0x0000001805057219 */ /* 0x080fe400000006ff */
[-C--:B------:R-:W-:Y:S01]  /*48e0*/  SHF.R.U32.HI R3, RZ, R24.reuse, R3 ;  /* 0x00000018ff037219 */ /* 0x080fe20000011603 */
[----:B------:R-:W-:Y:S01]  /*48f0*/  IMAD.MOV.U32 R2, RZ, RZ, R13 ;  /* 0x000000ffff027224 */ /* 0x000fe200078e000d */
[----:B------:R-:W-:Y:S01]  /*4900*/  SHF.L.U32 R24, R7, R24, RZ ;  /* 0x0000001807187219 */ /* 0x000fe200000006ff */
[----:B------:R-:W0:Y:S01]  /*4910*/  LDC R25, c[0x0][0x638] ;  /* 0x00018e00ff197b82 */ /* 0x000e220000000800 */
[----:B------:R-:W-:-:S07]  /*4920*/  LOP3.LUT R19, RZ, R5, RZ, 0x33, !PT ;  /* 0x00000005ff137212 */ /* 0x000fce00078e33ff */
[----:B------:R-:W0:Y:S01]  /*4930*/  LDC R28, c[0x0][0x610] ;  /* 0x00018400ff1c7b82 */ /* 0x000e220000000800 */
[----:B----4-:R-:W-:Y:S05]  /*4940*/  @!P0 BRA `(.L_x_98) ;  /* 0x0000000000288947 */ /* 0x010fea0003800000 */
[----:B---3--:R-:W3:Y:S02]  /*4950*/  LDC R0, c[0x0][0x64c] ;  /* 0x00019300ff007b82 */ /* 0x008ee40000000800 */
[----:B---3--:R-:W-:-:S05]  /*4960*/  IADD3 R7, P0, R13, R0, RZ ;  /* 0x000000000d077210 */ /* 0x008fca0007f1e0ff */
        /* <DEDUP_REMOVED lines=8> */
.L_x_98:
[----:B------:R-:W4:Y:S01]  /*49f0*/  LDC R4, c[0x0][0x65c] ;  /* 0x00019700ff047b82 */ /* 0x000f220000000800 */
[----:B--23--:R-:W-:Y:S01]  /*4a00*/  SHF.R.U64 R0, R2, R21, R3 ;  /* 0x0000001502007219 */ /* 0x00cfe20000001203 */
[----:B-1----:R-:W-:Y:S01]  /*4a10*/  VIADD R3, R14, 0xffffffff ;  /* 0xffffffff0e037836 */ /* 0x002fe20000000000 */
[----:B------:R-:W-:Y:S01]  /*4a20*/  LOP3.LUT R19, R8, R19, RZ, 0xc0, !PT ;  /* 0x0000001308137212 */ /* 0x000fe200078ec0ff */
[----:B------:R-:W-:Y:S02]  /*4a30*/  IMAD.MOV R12, RZ, RZ, -R12 ;  /* 0x000000ffff0c7224 */ /* 0x000fe400078e0a0c */
[----:B------:R-:W-:Y:S01]  /*4a40*/  IMAD.MOV R2, RZ, RZ, -R0 ;  /* 0x000000ffff027224 */ /* 0x000fe200078e0a00 */
[----:B------:R-:W-:Y:S01]  /*4a50*/  LOP3.LUT R3, R10, R3, RZ, 0xc0, !PT ;  /* 0x000000030a037212 */ /* 0x000fe200078ec0ff */
[----:B------:R-:W-:Y:S02]  /*4a60*/  IMAD R19, R24, R0, R19 ;  /* 0x0000000018137224 */ /* 0x000fe400078e0213 */
[----:B0-----:R-:W-:-:S04]  /*4a70*/  IMAD R0, R2, R25, R13 ;  /* 0x0000001902007224 */ /* 0x001fc800078e020d */
[----:B------:R-:W-:Y:S01]  /*4a80*/  IMAD R2, R0, R14, R3 ;  /* 0x0000000e00027224 */ /* 0x000fe200078e0203 */
[----:B----4-:R-:W-:Y:S01]  /*4a90*/  ISETP.NE.AND P0, PT, R4, 0x1, PT ;  /* 0x000000010400780c */ /* 0x010fe20003f05270 */
[----:B------:R-:W-:-:S05]  /*4aa0*/  IMAD.MOV.U32 R4, RZ, RZ, 0x1 ;  /* 0x00000001ff047424 */ /* 0x000fca00078e00ff */
[----:B------:R-:W-:-:S07]  /*4ab0*/  PRMT R0, R4, 0x7610, R0 ;  /* 0x0000761004007816 */ /* 0x000fce0000000000 */
[----:B------:R-:W-:-:S04]  /*4ac0*/  @P0 IMAD R22, R15, R12, R20 ;  /* 0x0000000c0f160224 */ /* 0x000fc800078e0214 */
[----:B------:R-:W-:-:S05]  /*4ad0*/  IMAD R19, R19, R28, R22 ;  /* 0x0000001c13137224 */ /* 0x000fca00078e0216 */
[----:B------:R-:W-:Y:S02]  /*4ae0*/  SEL R22, R2, R19, !P0 ;  /* 0x0000001302167207 */ /* 0x000fe40004000000 */
[----:B------:R-:W-:Y:S01]  /*4af0*/  SEL R19, R19, R2, !P0 ;  /* 0x0000000213137207 */ /* 0x000fe20004000000 */
[----:B------:R-:W-:-:S07]  /*4b00*/  IMAD.MOV.U32 R2, RZ, RZ, R11 ;  /* 0x000000ffff027224 */ /* 0x000fce00078e000b */
.L_x_96:
[----:B------:R-:W-:Y:S02]  /*4b10*/  LOP3.LUT P0, RZ, R0, 0xff, RZ, 0xc0, !PT ;  /* 0x000000ff00ff7812 */ /* 0x000fe4000780c0ff */
[----:B------:R-:W-:-:S11]  /*4b20*/  LOP3.LUT R71, R71, 0x1, RZ, 0x3c, !PT ;  /* 0x0000000147477812 */ /* 0x000fd600078e3cff */
[----:B------:R-:W-:Y:S05]  /*4b30*/  @P0 BRA `(.L_x_99) ;  /* 0xffffffc800bc0947 */ /* 0x000fea000383ffff */
[----:B------:R-:W-:Y:S05]  /*4b40*/  EXIT ;  /* 0x000000000000794d */ /* 0x000fea0003800000 */
.L_x_14:
[----:B------:R-:W-:-:S08]  /*4b50*/  ISETP.NE.AND P0, PT, R0, RZ, PT ;  /* 0x000000ff0000720c */ /* 0x000fd00003f05270 */
[----:B0-----:R-:W0:-:S00]  /*4b60*/  USETMAXREG.DEALLOC.CTAPOOL 0x28 ;  /* 0x00000028000079c8 */ /* 0x001e0000080e0500 */
[----:B------:R-:W-:Y:S05]  /*4b70*/  @P0 EXIT ;  /* 0x000000000000094d */ /* 0x000fea0003800000 */
[----:B0-----:R-:W-:Y:S01]  /*4b80*/  LOP3.LUT P0, RZ, R8, 0xff, RZ, 0xc0, !PT ;  /* 0x000000ff08ff7812 */ /* 0x001fe2000780c0ff */
[----:B------:R-:W-:Y:S02]  /*4b90*/  IMAD.MOV.U32 R0, RZ, RZ, 0x1 ;  /* 0x00000001ff007424 */ /* 0x000fe400078e00ff */
[----:B------:R-:W-:-:S10]  /*4ba0*/  IMAD.MOV.U32 R7, RZ, RZ, RZ ;  /* 0x000000ffff077224 */ /* 0x000fd400078e00ff */
[----:B------:R-:W-:Y:S05]  /*4bb0*/  @!P0 BRA `(.L_x_100) ;  /* 0x0000000c00188947 */ /* 0x000fea0003800000 */
[----:B------:R-:W-:Y:S01]  /*4bc0*/  LOP3.LUT P0, RZ, R4, 0x1f, RZ, 0xc0, !PT ;  /* 0x0000001f04ff7812 */ /* 0x000fe2000780c0ff */
[----:B------:R-:W-:Y:S01]  /*4bd0*/  ULDC UR5, c[0x0][0x658] ;  /* 0x0001960000057ab9 */ /* 0x000fe20000000800 */
[----:B------:R-:W-:Y:S01]  /*4be0*/  UMOV UR6, 0xffffffff ;  /* 0xffffffff00067882 */ /* 0x000fe20000000000 */
[----:B------:R-:W-:Y:S01]  /*4bf0*/  BSSY B0, `(.L_x_100) ;  /* 0x00000c2000007945 */ /* 0x000fe20003800000 */
[----:B------:R-:W-:Y:S01]  /*4c00*/  USHF.L.U32 UR6, UR6, UR5, URZ ;  /* 0x0000000506067299 */ /* 0x000fe2000800063f */
[C---:B------:R-:W-:Y:S01]  /*4c10*/  ISETP.NE.AND P2, PT, R3.reuse, RZ, PT ;  /* 0x000000ff0300720c */ /* 0x040fe20003f45270 */
[----:B------:R-:W-:Y:S01]  /*4c20*/  IMAD.MOV.U32 R8, RZ, RZ, 0x1 ;  /* 0x00000001ff087424 */ /* 0x000fe200078e00ff */
[----:B------:R-:W-:Y:S01]  /*4c30*/  ISETP.NE.OR P0, PT, R3, RZ, !P0 ;  /* 0x000000ff0300720c */ /* 0x000fe20004705670 */
[----:B------:R-:W-:Y:S01]  /*4c40*/  IMAD.MOV.U32 R0, RZ, RZ, 0x1 ;  /* 0x00000001ff007424 */ /* 0x000fe200078e00ff */
[----:B------:R-:W-:Y:S01]  /*4c50*/  LOP3.LUT R6, R16, 0x2, RZ, 0xfc, !PT ;  /* 0x0000000210067812 */ /* 0x000fe200078efcff */
[----:B------:R-:W-:Y:S01]  /*4c60*/  IMAD.MOV.U32 R7, RZ, RZ, RZ ;  /* 0x000000ffff077224 */ /* 0x000fe200078e00ff */
[----:B------:R-:W-:Y:S01]  /*4c70*/  ULDC UR4, c[0x0][0x600] ;  /* 0x0001800000047ab9 */ /* 0x000fe20000000800 */
[----:B------:R-:W-:Y:S01]  /*4c80*/  UMOV UR7, 0x1 ;  /* 0x0000000100077882 */ /* 0x000fe20000000000 */
[----:B------:R-:W-:-:S02]  /*4c90*/  UIADD3 UR19, UR40, 0x1, URZ ;  /* 0x0000000128137890 */ /* 0x000fc4000fffe03f */
[----:B------:R-:W-:Y:S02]  /*4ca0*/  UIADD3 UR15, UR4, -0x1, URZ ;  /* 0xffffffff040f7890 */ /* 0x000fe4000fffe03f */
[----:B------:R-:W-:Y:S02]  /*4cb0*/  USHF.L.U32 UR17, UR7, UR5, URZ ;  /* 0x0000000507117299 */ /* 0x000fe4000800063f */
[----:B------:R-:W-:Y:S01]  /*4cc0*/  ULOP3.LUT UR16, URZ, UR6, URZ, 0x33, !UPT ;  /* 0x000000063f107292 */ /* 0x000fe2000f8e333f */
[----:B------:R-:W-:-:S11]  /*4cd0*/  ULDC.64 UR20, c[0x0][0x198] ;  /* 0x0000660000147ab9 */ /* 0x000fd60000000a00 */
.L_x_112:
[----:B------:R-:W-:-:S03]  /*4ce0*/  UMOV UR4, 0xffffffff ;  /* 0xffffffff00047882 */ /* 0x000fc60000000000 */
[----:B------:R-:W-:Y:S05]  /*4cf0*/  BRA.DIV UR4, `(.L_x_101) ;  /* 0x0000001604447947 */ /* 0x000fea000b800000 */
[----:B------:R-:W-:-:S13]  /*4d00*/  ELECT P6, URZ, PT ;  /* 0x00000000003f782f */ /* 0x000fda00038c0000 */
.L_x_135:
[----:B------:R-:W0:Y:S01]  /*4d10*/  LDC R3, c[0x0][0x28c] ;  /* 0x0000a300ff037b82 */ /* 0x000e220000000800 */
[----:B------:R-:W-:Y:S01]  /*4d20*/  BSSY B1, `(.L_x_102) ;  /* 0x0000035000017945 */ /* 0x000fe20003800000 */
[----:B0-----:R-:W-:-:S13]  /*4d30*/  ISETP.LT.OR P6, PT, R3, 0x1, !P6 ;  /* 0x000000010300780c */ /* 0x001fda00077c1670 */
[----:B------:R-:W-:Y:S05]  /*4d40*/  @P6 BRA `(.L_x_103) ;  /* 0x0000000000c86947 */ /* 0x000fea0003800000 */
[----:B------:R-:W-:Y:S02]  /*4d50*/  IMAD.SHL.U32 R22, R22, 0x40, RZ ;  /* 0x0000004016167824 */ /* 0x000fe400078e00ff */
[----:B------:R-:W-:Y:S02]  /*4d60*/  IMAD.SHL.U32 R19, R19, 0x40, RZ ;  /* 0x0000004013137824 */ /* 0x000fe400078e00ff */
[----:B------:R-:W-:Y:S02]  /*4d70*/  IMAD.MOV.U32 R12, RZ, RZ, RZ ;  /* 0x000000ffff0c7224 */ /* 0x000fe400078e00ff */
[----:B------:R-:W-:Y:S02]  /*4d80*/  IMAD.U32 R13, RZ, RZ, UR19 ;  /* 0x00000013ff0d7e24 */ /* 0x000fe4000f8e00ff */
[----:B------:R-:W-:Y:S02]  /*4d90*/  IMAD.MOV.U32 R3, RZ, RZ, R0 ;  /* 0x000000ffff037224 */ /* 0x000fe400078e0000 */
[----:B------:R-:W-:-:S07]  /*4da0*/  IMAD.MOV.U32 R4, RZ, RZ, R7 ;  /* 0x000000ffff047224 */ /* 0x000fce00078e0007 */
.L_x_107:
[----:B------:R-:W0:Y:S01]  /*4db0*/  S2R R10, SR_CgaCtaId ;  /* 0x00000000000a7919 */ /* 0x000e220000008800 */
[----:B------:R-:W-:Y:S01]  /*4dc0*/  MOV R5, 0x400 ;  /* 0x0000040000057802 */ /* 0x000fe20000000f00 */
[----:B------:R-:W1:Y:S03]  /*4dd0*/  @!P2 LDC R9, c[0x0][0x500] ;  /* 0x00014000ff09ab82 */ /* 0x000e660000000800 */
[----:B0-----:R-:W-:Y:S02]  /*4de0*/  LEA R11, R10, R5, 0x18 ;  /* 0x000000050a0b7211 */ /* 0x001fe400078ec0ff */
[----:B------:R-:W-:-:S03]  /*4df0*/  SHF.L.U32 R5, R3, 0x1f, RZ ;  /* 0x0000001f03057819 */ /* 0x000fc600000006ff */
[----:B------:R-:W-:-:S04]  /*4e00*/  IMAD R10, R4, 0x8, R11 ;  /* 0x00000008040a7824 */ /* 0x000fc800078e020b */
[----:B------:R-:W0:Y:S02]  /*4e10*/  SYNCS.PHASECHK.TRANS64.TRYWAIT P1, [R10+URZ+0x70], R5 ;  /* 0x000070050a0075a7 */ /* 0x000e24000802017f */
[----:B01----:R-:W-:Y:S05]  /*4e20*/  @!P1 BRA `(.L_x_104) ;  /* 0x0000001400189947 */ /* 0x003fea0003800000 */
.L_x_136:
[----:B0-----:R-:W-:Y:S01]  /*4e30*/  PRMT R5, R6, 0x9910, RZ ;  /* 0x0000991006057816 */ /* 0x001fe200000000ff */
[----:B------:R0:W-:Y:S03]  /*4e40*/  @!P2 SYNCS.ARRIVE.TRANS64 RZ, [R10+URZ], R9 ;  /* 0x000000090affa9a7 */ /* 0x0001e6000800003f */
[----:B------:R-:W-:-:S13]  /*4e50*/  ISETP.NE.AND P1, PT, R5, 0x2, PT ;  /* 0x000000020500780c */ /* 0x000fda0003f25270 */
[----:B0-----:R-:W-:Y:S05]  /*4e60*/  @P1 BRA `(.L_x_105) ;  /* 0x0000000000041947 */ /* 0x001fea0003800000 */
[----:B------:R-:W-:Y:S01]  /*4e70*/  BPT.TRAP 0x1 ;  /* 0x000000040000795c */ /* 0x000fe20000300000 */
.L_x_105:
[----:B------:R-:W-:Y:S05]  /*4e80*/  @P0 BRA `(.L_x_106) ;  /* 0x0000000000040947 */ /* 0x000fea0003800000 */
[----:B------:R-:W-:Y:S01]  /*4e90*/  BPT.TRAP 0x1 ;  /* 0x000000040000795c */ /* 0x000fe20000300000 */
.L_x_106:
[----:B------:R-:W-:Y:S01]  /*4ea0*/  IMAD R11, R4, 0x2000, R11 ;  /* 0x00002000040b7824 */ /* 0x000fe200078e020b */
[----:B------:R-:W-:Y:S01]  /*4eb0*/  R2UR UR9, R10 ;  /* 0x000000000a0972ca */ /* 0x000fe200000e0000 */
[----:B------:R-:W-:Y:S01]  /*4ec0*/  VIADD R13, R13, 0xffffffff ;  /* 0xffffffff0d0d7836 */ /* 0x000fe20000000000 */
[----:B------:R-:W-:Y:S01]  /*4ed0*/  UIADD3 UR4, UP0, UR20, 0xf0, URZ ;  /* 0x000000f014047890 */ /* 0x000fe2000ff1e03f */
[----:B------:R-:W-:Y:S01]  /*4ee0*/  R2UR UR11, R19 ;  /* 0x00000000130b72ca */ /* 0x000fe200000e0000 */
[----:B------:R-:W-:Y:S01]  /*4ef0*/  UIADD3 UR22, UP1, UR20, 0x1f0, URZ ;  /* 0x000001f014167890 */ /* 0x000fe2000ff3e03f */
[----:B------:R-:W-:Y:S01]  /*4f00*/  R2UR UR8, R11 ;  /* 0x000000000b0872ca */ /* 0x000fe200000e0000 */
[----:B------:R-:W-:Y:S01]  /*4f10*/  UIADD3.X UR5, URZ, UR21, URZ, UP0, !UPT ;  /* 0x000000153f057290 */ /* 0x000fe200087fe43f */
[----:B------:R-:W-:Y:S01]  /*4f20*/  R2UR UR10, R12 ;  /* 0x000000000c0a72ca */ /* 0x000fe200000e0000 */
[----:B------:R-:W-:Y:S01]  /*4f30*/  VIADD R4, R4, 0x1 ;  /* 0x0000000104047836 */ /* 0x000fe20000000000 */
[----:B------:R-:W-:Y:S01]  /*4f40*/  R2UR UR12, R2 ;  /* 0x00000000020c72ca */ /* 0x000fe200000e0000 */
[----:B------:R-:W-:Y:S01]  /*4f50*/  UIADD3.X UR23, URZ, UR21, URZ, UP1, !UPT ;  /* 0x000000153f177290 */ /* 0x000fe20008ffe43f */
[----:B------:R-:W-:Y:S01]  /*4f60*/  R2UR UR18, R22 ;  /* 0x00000000161272ca */ /* 0x000fe200000e0000 */
[----:B------:R-:W-:Y:S01]  /*4f70*/  UMOV UR6, 0x0 ;  /* 0x0000000000067882 */ /* 0x000fe20000000000 */
[----:B------:R-:W-:Y:S01]  /*4f80*/  ISETP.GT.AND P3, PT, R13, 0x1, PT ;  /* 0x000000010d00780c */ /* 0x000fe20003f64270 */
[----:B------:R-:W-:Y:S01]  /*4f90*/  UMOV UR7, 0x10000000 ;  /* 0x1000000000077882 */ /* 0x000fe20000000000 */
[----:B------:R-:W-:Y:S01]  /*4fa0*/  ISETP.NE.AND P1, PT, R4, 0xe, PT ;  /* 0x0000000e0400780c */ /* 0x000fe20003f25270 */
[----:B------:R-:W-:-:S02]  /*4fb0*/  VIADD R12, R12, 0x40 ;  /* 0x000000400c0c7836 */ /* 0x000fc40000000000 */
[----:B------:R-:W-:Y:S01]  /*4fc0*/  UIADD3 UR13, UR8, 0x200, URZ ;  /* 0x00000200080d7890 */ /* 0x000fe2000fffe03f */
[----:B------:R-:W-:Y:S01]  /*4fd0*/  SEL R10, RZ, 0x1, P1 ;  /* 0x00000001ff0a7807 */ /* 0x000fe20000800000 */
[----:B------:R-:W-:Y:S01]  /*4fe0*/  UIADD3 UR14, UR8, 0x1c200, URZ ;  /* 0x0001c200080e7890 */ /* 0x000fe2000fffe03f */
[----:B------:R-:W-:Y:S02]  /*4ff0*/  SEL R4, R4, RZ, P1 ;  /* 0x000000ff04047207 */ /* 0x000fe40000800000 */
[----:B------:R-:W-:Y:S02]  /*5000*/  LOP3.LUT R3, R3, R10, RZ, 0x3c, !PT ;  /* 0x0000000a03037212 */ /* 0x000fe400078e3cff */
[----:B------:R-:W-:Y:S02]  /*5010*/  UMOV UR8, UR13 ;  /* 0x0000000d00087c82 */ /* 0x000fe40008000000 */
[----:B------:R0:W-:Y:S02]  /*5020*/  UTMALDG.3D [UR8], [UR4], desc[UR6] ;  /* 0x00000608040075b4 */ /* 0x0001e40008011000 */
[----:B0-----:R-:W-:Y:S01]  /*5030*/  UMOV UR8, UR14 ;  /* 0x0000000e00087c82 */ /* 0x001fe20008000000 */
[----:B------:R-:W-:-:S02]  /*5040*/  UMOV UR11, UR18 ;  /* 0x00000012000b7c82 */ /* 0x000fc40008000000 */
[----:B------:R0:W-:Y:S02]  /*5050*/  UTMALDG.3D [UR8], [UR22], desc[UR6] ;  /* 0x00000608160075b4 */ /* 0x0001e40008011000 */
[----:B0-----:R-:W-:Y:S05]  /*5060*/  @P3 BRA `(.L_x_107) ;  /* 0xfffffffc00503947 */ /* 0x001fea000383ffff */
.L_x_103:
[----:B------:R-:W-:Y:S05]  /*5070*/  BSYNC B1 ;  /* 0x0000000000017941 */ /* 0x000fea0003800000 */
.L_x_102:
[----:B------:R-:W2:Y:S01]  /*5080*/  LDL.64 R10, [R1] ;  /* 0x00000000010a7983 */ /* 0x000ea20000100a00 */
[----:B------:R-:W-:Y:S01]  /*5090*/  LOP3.LUT P4, RZ, R8, 0xff, RZ, 0xc0, !PT ;  /* 0x000000ff08ff7812 */ /* 0x000fe2000788c0ff */
[----:B------:R-:W-:Y:S01]  /*50a0*/  VIADD R4, R7, UR40 ;  /* 0x0000002807047c36 */ /* 0x000fe20008000000 */
[----:B------:R-:W-:Y:S01]  /*50b0*/  ULDC.64 UR4, c[0x0][0x650] ;  /* 0x0001940000047ab9 */ /* 0x000fe20000000a00 */
[----:B------:R-:W-:Y:S01]  /*50c0*/  IMAD.U32 R5, RZ, RZ, UR40 ;  /* 0x00000028ff057e24 */ /* 0x000fe2000f8e00ff */
[----:B------:R-:W-:Y:S01]  /*50d0*/  UISETP.GE.U32.AND UP0, UPT, UR40, 0xe, UPT ;  /* 0x0000000e2800788c */ /* 0x000fe2000bf06070 */
[----:B------:R-:W-:Y:S01]  /*50e0*/  BSSY B1, `(.L_x_108) ;  /* 0x0000070000017945 */ /* 0x000fe20003800000 */
[----:B------:R-:W-:Y:S01]  /*50f0*/  SHF.R.U32.HI R2, RZ, 0x1, R4 ;  /* 0x00000001ff027819 */ /* 0x000fe20000011604 */
[----:B------:R-:W-:Y:S01]  /*5100*/  IMAD.MOV.U32 R19, RZ, RZ, -0x1 ;  /* 0xffffffffff137424 */ /* 0x000fe200078e00ff */
[----:B------:R-:W-:Y:S01]  /*5110*/  ISETP.GT.U32.AND P1, PT, R4, 0xd, PT ;  /* 0x0000000d0400780c */ /* 0x000fe20003f24070 */
[----:B------:R-:W-:Y:S01]  /*5120*/  IMAD.MOV.U32 R22, RZ, RZ, -0x1 ;  /* 0xffffffffff167424 */ /* 0x000fe200078e00ff */
[----:B------:R-:W-:-:S02]  /*5130*/  PLOP3.LUT P3, PT, PT, PT, UP0, 0x80, 0x0 ;  /* 0x000000000000781c */ /* 0x000fc40003f6f008 */
[----:B------:R-:W-:Y:S01]  /*5140*/  ISETP.LT.U32.AND P1, PT, R5, 0xe, P1 ;  /* 0x0000000e0500780c */ /* 0x000fe20000f21070 */
[----:B------:R-:W0:Y:S01]  /*5150*/  @P4 S2R R8, SR_CgaCtaId ;  /* 0x0000000000084919 */ /* 0x000e220000008800 */
[----:B------:R-:W-:-:S04]  /*5160*/  @P4 MOV R3, 0x400 ;  /* 0x0000040000034802 */ /* 0x000fc80000000f00 */
[----:B0-----:R-:W-:Y:S01]  /*5170*/  @P4 LEA R8, R8, R3, 0x18 ;  /* 0x0000000308084211 */ /* 0x001fe200078ec0ff */
[----:B------:R-:W-:-:S03]  /*5180*/  IMAD.WIDE.U32 R2, R2, -0x6db6db6d, RZ ;  /* 0x9249249302027825 */ /* 0x000fc600078e00ff */
[----:B------:R0:W-:Y:S01]  /*5190*/  @P4 SYNCS.ARRIVE.TRANS64.A1T0 RZ, [R8+URZ+0x118], RZ ;  /* 0x000118ff08ff49a7 */ /* 0x0001e2000810003f */
[----:B------:R-:W-:Y:S01]  /*51a0*/  IMAD.MOV.U32 R2, RZ, RZ, -0x1 ;  /* 0xffffffffff027424 */ /* 0x000fe200078e00ff */
[----:B------:R-:W-:Y:S02]  /*51b0*/  SHF.R.U32.HI R5, RZ, 0x2, R3 ;  /* 0x00000002ff057819 */ /* 0x000fe40000011603 */
[----:B------:R-:W-:-:S03]  /*51c0*/  SEL R3, RZ, 0x1, !P1 ;  /* 0x00000001ff037807 */ /* 0x000fc60004800000 */
[----:B------:R-:W-:Y:S01]  /*51d0*/  IMAD R7, R5, -0xe, R4 ;  /* 0xfffffff205077824 */ /* 0x000fe200078e0204 */
[----:B------:R-:W-:Y:S02]  /*51e0*/  LOP3.LUT R0, R0, R3, RZ, 0x3c, !PT ;  /* 0x0000000300007212 */ /* 0x000fe400078e3cff */
[----:B------:R-:W-:Y:S02]  /*51f0*/  PRMT R3, RZ, 0x7610, R3 ;  /* 0x00007610ff037816 */ /* 0x000fe40000000003 */
[----:B------:R-:W-:Y:S02]  /*5200*/  @P3 LOP3.LUT R0, R0, 0x1, R5, 0x78, !PT ;  /* 0x0000000100003812 */ /* 0x000fe400078e7805 */
[----:B0-----:R-:W-:Y:S02]  /*5210*/  PRMT R8, RZ, 0x7610, R8 ;  /* 0x00007610ff087816 */ /* 0x001fe40000000008 */
[----:B--2---:R-:W-:-:S04]  /*5220*/  IADD3 R18, P4, R18, R10, RZ ;  /* 0x0000000a12127210 */ /* 0x004fc80007f9e0ff */
[----:B------:R-:W-:Y:S01]  /*5230*/  ISETP.GE.U32.AND P1, PT, R18, UR4, PT ;  /* 0x0000000412007c0c */ /* 0x000fe2000bf26070 */
[----:B------:R-:W-:-:S05]  /*5240*/  IMAD.X R17, R17, 0x1, R23, P4 ;  /* 0x0000000111117824 */ /* 0x000fca00020e0617 */
[----:B------:R-:W-:-:S13]  /*5250*/  ISETP.GE.U32.AND.EX P1, PT, R17, UR5, PT, P1 ;  /* 0x0000000511007c0c */ /* 0x000fda000bf26110 */
[----:B------:R-:W-:Y:S05]  /*5260*/  @P1 BRA `(.L_x_109) ;  /* 0x00000004005c1947 */ /* 0x000fea0003800000 */
[----:B------:R-:W0:Y:S01]  /*5270*/  S2R R11, SR_CTAID.X ;  /* 0x00000000000b7919 */ /* 0x000e220000002500 */
[----:B------:R-:W-:Y:S01]  /*5280*/  ULDC.64 UR4, c[0x0][0x628] ;  /* 0x00018a0000047ab9 */ /* 0x000fe20000000a00 */
[----:B------:R-:W1:Y:S01]  /*5290*/  LDC R12, c[0x0][0x144] ;  /* 0x00005100ff0c7b82 */ /* 0x000e620000000800 */
[----:B------:R-:W-:Y:S01]  /*52a0*/  ISETP.NE.U32.AND P1, PT, RZ, UR4, PT ;  /* 0x00000004ff007c0c */ /* 0x000fe2000bf25070 */
[----:B------:R-:W2:Y:S01]  /*52b0*/  S2R R9, SR_CTAID.Y ;  /* 0x0000000000097919 */ /* 0x000ea20000002600 */
[----:B------:R-:W-:Y:S01]  /*52c0*/  ULDC UR6, c[0x0][0x150] ;  /* 0x0000540000067ab9 */ /* 0x000fe20000000800 */
[----:B------:R-:W-:Y:S01]  /*52d0*/  ULDC UR7, c[0x0][0x630] ;  /* 0x00018c0000077ab9 */ /* 0x000fe20000000800 */
[----:B------:R-:W-:Y:S01]  /*52e0*/  ISETP.NE.AND.EX P1, PT, RZ, UR5, PT, P1 ;  /* 0x00000005ff007c0c */ /* 0x000fe2000bf25310 */
[----:B------:R-:W-:Y:S01]  /*52f0*/  IMAD.MOV.U32 R2, RZ, RZ, R18 ;  /* 0x000000ffff027224 */ /* 0x000fe200078e0012 */
[----:B0-----:R-:W-:-:S05]  /*5300*/  I2FP.F32.U32 R3, R11 ;  /* 0x0000000b00037245 */ /* 0x001fca0000201000 */
[----:B------:R-:W-:Y:S01]  /*5310*/  FMUL R14, R3, UR6 ;  /* 0x00000006030e7c20 */ /* 0x000fe20008400000 */
[----:B------:R-:W-:-:S05]  /*5320*/  IMAD.MOV.U32 R3, RZ, RZ, R17 ;  /* 0x000000ffff037224 */ /* 0x000fca00078e0011 */
[----:B--2---:R-:W-:Y:S05]  /*5330*/  @!P1 BRA `(.L_x_110) ;  /* 0x0000000000289947 */ /* 0x004fea0003800000 */
[----:B------:R-:W-:Y:S02]  /*5340*/  ULDC UR6, c[0x0][0x634] ;  /* 0x00018d0000067ab9 */ /* 0x000fe40000000800 */
[----:B------:R-:W-:-:S05]  /*5350*/  IADD3 R3, P1, R18, UR6, RZ ;  /* 0x0000000612037c10 */ /* 0x000fca000ff3e0ff */
[----:B------:R-:W-:-:S04]  /*5360*/  IMAD.X R13, RZ, RZ, R17, P1 ;  /* 0x000000ffff0d7224 */ /* 0x000fc800008e0611 */
[----:B------:R-:W-:-:S04]  /*5370*/  IMAD.WIDE.U32 R4, R13, UR4, RZ ;  /* 0x000000040d047c25 */ /* 0x000fc8000f8e00ff */
[----:B------:R-:W-:-:S04]  /*5380*/  IMAD.WIDE.U32 R4, P1, R3, UR5, R4 ;  /* 0x0000000503047c25 */ /* 0x000fc8000f820004 */
[----:B------:R-:W-:-:S04]  /*5390*/  IMAD.WIDE.U32 R2, R3, UR4, RZ ;  /* 0x0000000403027c25 */ /* 0x000fc8000f8e00ff */
[----:B------:R-:W-:Y:S01]  /*53a0*/  IMAD.MOV.U32 R2, RZ, RZ, R5 ;  /* 0x000000ffff027224 */ /* 0x000fe200078e0005 */
[----:B------:R-:W-:Y:S01]  /*53b0*/  IADD3 RZ, P3, R3, R4, RZ ;  /* 0x0000000403ff7210 */ /* 0x000fe20007f7e0ff */
[----:B------:R-:W-:-:S04]  /*53c0*/  IMAD.X R3, RZ, RZ, RZ, P1 ;  /* 0x000000ffff037224 */ /* 0x000fc800008e06ff */
[----:B------:R-:W-:-:S08]  /*53d0*/  IMAD.WIDE.U32.X R2, R13, UR5, R2, P3 ;  /* 0x000000050d027c25 */ /* 0x000fd000098e0402 */
.L_x_110:
[--C-:B------:R-:W-:Y:S01]  /*53e0*/  SHF.R.U64 R10, R2, UR7, R3.reuse ;  /* 0x00000007020a7c19 */ /* 0x100fe20008001203 */
[----:B------:R-:W0:Y:S01]  /*53f0*/  F2I.U32.TRUNC.NTZ R14, R14 ;  /* 0x0000000e000e7305 */ /* 0x000e22000020f000 */
[----:B------:R-:W-:Y:S01]  /*5400*/  SHF.R.U32.HI R2, RZ, UR7, R3 ;  /* 0x00000007ff027c19 */ /* 0x000fe20008011603 */
[----:B------:R-:W-:Y:S01]  /*5410*/  ULDC.64 UR4, c[0x0][0x620] ;  /* 0x0001880000047ab9 */ /* 0x000fe20000000a00 */
[----:B------:R-:W-:Y:S01]  /*5420*/  IADD3 R5, P1, RZ, -R10, RZ ;  /* 0x8000000aff057210 */ /* 0x000fe20007f3e0ff */
[----:B------:R-:W-:Y:S01]  /*5430*/  IMAD.MOV.U32 R3, RZ, RZ, R17 ;  /* 0x000000ffff037224 */ /* 0x000fe200078e0011 */
[----:B------:R-:W-:-:S03]  /*5440*/  ULDC.64 UR6, c[0x0][0x640] ;  /* 0x0001900000067ab9 */ /* 0x000fc60000000a00 */
[----:B------:R-:W-:Y:S01]  /*5450*/  IMAD.X R2, RZ, RZ, ~R2, P1 ;  /* 0x000000ffff027224 */ /* 0x000fe200008e0e02 */
[----:B------:R-:W-:-:S03]  /*5460*/  ISETP.NE.U32.AND P1, PT, RZ, UR6, PT ;  /* 0x00000006ff007c0c */ /* 0x000fc6000bf25070 */
[----:B------:R-:W-:Y:S01]  /*5470*/  IMAD R4, R2, UR4, RZ ;  /* 0x0000000402047c24 */ /* 0x000fe2000f8e02ff */
[----:B------:R-:W-:Y:S01]  /*5480*/  ISETP.NE.AND.EX P1, PT, RZ, UR7, PT, P1 ;  /* 0x00000007ff007c0c */ /* 0x000fe2000bf25310 */
[----:B------:R-:W-:-:S04]  /*5490*/  IMAD.MOV.U32 R2, RZ, RZ, R18 ;  /* 0x000000ffff027224 */ /* 0x000fc800078e0012 */
[----:B------:R-:W-:Y:S01]  /*54a0*/  IMAD.WIDE.U32 R2, R5, UR4, R2 ;  /* 0x0000000405027c25 */ /* 0x000fe2000f8e0002 */
[----:B------:R-:W-:-:S03]  /*54b0*/  ULDC UR4, c[0x0][0x618] ;  /* 0x0001860000047ab9 */ /* 0x000fc60000000800 */
[----:B------:R-:W-:Y:S01]  /*54c0*/  IMAD R5, R5, UR5, R4 ;  /* 0x0000000505057c24 */ /* 0x000fe2000f8e0204 */
[----:B------:R-:W-:Y:S01]  /*54d0*/  ULDC UR5, c[0x0][0x154] ;  /* 0x0000550000057ab9 */ /* 0x000fe20000000800 */
[----:B0-----:R-:W-:Y:S02]  /*54e0*/  IMAD.MOV R4, RZ, RZ, -R14 ;  /* 0x000000ffff047224 */ /* 0x001fe400078e0a0e */
[----:B------:R-:W0:Y:S01]  /*54f0*/  LDC R14, c[0x0][0x148] ;  /* 0x00005200ff0e7b82 */ /* 0x000e220000000800 */
[----:B------:R-:W-:Y:S02]  /*5500*/  IMAD.IADD R3, R3, 0x1, R5 ;  /* 0x0000000103037824 */ /* 0x000fe400078e0205 */
[----:B-1----:R-:W-:Y:S01]  /*5510*/  IMAD R11, R12, R4, R11 ;  /* 0x000000040c0b7224 */ /* 0x002fe200078e020b */
[----:B------:R-:W-:Y:S02]  /*5520*/  I2FP.F32.U32 R4, R9 ;  /* 0x0000000900047245 */ /* 0x000fe40000201000 */
[----:B------:R-:W-:-:S02]  /*5530*/  SHF.R.U64 R12, R2, UR4, R3 ;  /* 0x00000004020c7c19 */ /* 0x000fc40008001203 */
[----:B------:R-:W-:Y:S01]  /*5540*/  SHF.R.U32.HI R3, RZ, UR4, R3 ;  /* 0x00000004ff037c19 */ /* 0x000fe20008011603 */
[----:B------:R-:W-:Y:S01]  /*5550*/  FMUL R4, R4, UR5 ;  /* 0x0000000504047c20 */ /* 0x000fe20008400000 */
[----:B------:R-:W-:Y:S02]  /*5560*/  ULDC UR4, c[0x0][0x608] ;  /* 0x0001820000047ab9 */ /* 0x000fe40000000800 */
[--C-:B------:R-:W-:Y:S01]  /*5570*/  SHF.R.U64 R15, R12, UR4, R3.reuse ;  /* 0x000000040c0f7c19 */ /* 0x100fe20008001203 */
[----:B------:R1:W2:Y:S01]  /*5580*/  F2I.U32.TRUNC.NTZ R20, R4 ;  /* 0x0000000400147305 */ /* 0x0002a2000020f000 */
[----:B------:R-:W-:Y:S01]  /*5590*/  SHF.R.U32.HI R2, RZ, UR4, R3 ;  /* 0x00000004ff027c19 */ /* 0x000fe20008011603 */
[----:B------:R-:W-:-:S03]  /*55a0*/  ULDC UR4, c[0x0][0x658] ;  /* 0x0001960000047ab9 */ /* 0x000fc60000000800 */
[--C-:B------:R-:W-:Y:S02]  /*55b0*/  SHF.R.U64 R13, R15, UR4, R2.reuse ;  /* 0x000000040f0d7c19 */ /* 0x100fe40008001202 */
[----:B------:R-:W-:-:S03]  /*55c0*/  SHF.R.U32.HI R19, RZ, UR4, R2 ;  /* 0x00000004ff137c19 */ /* 0x000fc60008011602 */
[----:B------:R-:W-:Y:S02]  /*55d0*/  IMAD.MOV.U32 R2, RZ, RZ, R13 ;  /* 0x000000ffff027224 */ /* 0x000fe400078e000d */
[----:B------:R-:W-:Y:S01]  /*55e0*/  IMAD.MOV.U32 R3, RZ, RZ, R19 ;  /* 0x000000ffff037224 */ /* 0x000fe200078e0013 */
[----:B-1----:R-:W-:Y:S06]  /*55f0*/  @!P1 BRA `(.L_x_111) ;  /* 0x0000000000289947 */ /* 0x002fec0003800000 */
        /* <DEDUP_REMOVED lines=10> */
.L_x_111:
[----:B------:R-:W1:Y:S01]  /*56a0*/  LDC R4, c[0x0][0x65c] ;  /* 0x00019700ff047b82 */ /* 0x000e620000000800 */
[----:B------:R-:W-:Y:S01]  /*56b0*/  ULDC UR4, c[0x0][0x648] ;  /* 0x0001920000047ab9 */ /* 0x000fe20000000800 */
[----:B------:R-:W-:Y:S01]  /*56c0*/  LOP3.LUT R15, R15, UR16, RZ, 0xc0, !PT ;  /* 0x000000100f0f7c12 */ /* 0x000fe2000f8ec0ff */
[----:B--2---:R-:W-:Y:S01]  /*56d0*/  IMAD.MOV R20, RZ, RZ, -R20 ;  /* 0x000000ffff147224 */ /* 0x004fe200078e0a14 */
[----:B------:R-:W-:Y:S01]  /*56e0*/  SHF.R.U64 R2, R2, UR4, R3 ;  /* 0x0000000402027c19 */ /* 0x000fe20008001203 */
[----:B------:R-:W-:Y:S01]  /*56f0*/  ULDC UR4, c[0x0][0x638] ;  /* 0x00018e0000047ab9 */ /* 0x000fe20000000800 */
[----:B------:R-:W-:Y:S01]  /*5700*/  LOP3.LUT R12, R12, UR15, RZ, 0xc0, !PT ;  /* 0x0000000f0c0c7c12 */ /* 0x000fe2000f8ec0ff */
[----:B------:R-:W-:Y:S01]  /*5710*/  ULDC UR5, c[0x0][0x610] ;  /* 0x0001840000057ab9 */ /* 0x000fe20000000800 */
[----:B------:R-:W-:Y:S01]  /*5720*/  IMAD.MOV.U32 R3, RZ, RZ, 0x1 ;  /* 0x00000001ff037424 */ /* 0x000fe200078e00ff */
[----:B-1----:R-:W-:Y:S01]  /*5730*/  ISETP.NE.AND P1, PT, R4, 0x1, PT ;  /* 0x000000010400780c */ /* 0x002fe20003f25270 */
[----:B------:R-:W-:-:S02]  /*5740*/  IMAD.MOV R4, RZ, RZ, -R2 ;  /* 0x000000ffff047224 */ /* 0x000fc400078e0a02 */
[----:B------:R-:W-:Y:S02]  /*5750*/  IMAD R2, R2, UR17, R15 ;  /* 0x0000001102027c24 */ /* 0x000fe4000f8e020f */
[----:B------:R-:W-:Y:S01]  /*5760*/  IMAD R13, R4, UR4, R13 ;  /* 0x00000004040d7c24 */ /* 0x000fe2000f8e020d */
[----:B------:R-:W-:-:S07]  /*5770*/  ULDC UR4, c[0x0][0x600] ;  /* 0x0001800000047ab9 */ /* 0x000fce0000000800 */
[----:B0-----:R-:W-:-:S04]  /*5780*/  @P1 IMAD R11, R14, R20, R9 ;  /* 0x000000140e0b1224 */ /* 0x001fc800078e0209 */
[----:B------:R-:W-:Y:S02]  /*5790*/  IMAD R11, R2, UR5, R11 ;  /* 0x00000005020b7c24 */ /* 0x000fe4000f8e020b */
[----:B------:R-:W-:-:S05]  /*57a0*/  IMAD R2, R13, UR4, R12 ;  /* 0x000000040d027c24 */ /* 0x000fca000f8e020c */
[----:B------:R-:W-:Y:S02]  /*57b0*/  SEL R22, R2, R11, !P1 ;  /* 0x0000000b02167207 */ /* 0x000fe40004800000 */
[----:B------:R-:W-:Y:S01]  /*57c0*/  SEL R19, R11, R2, !P1 ;  /* 0x000000020b137207 */ /* 0x000fe20004800000 */
[----:B------:R-:W-:-:S07]  /*57d0*/  IMAD.MOV.U32 R2, RZ, RZ, R10 ;  /* 0x000000ffff027224 */ /* 0x000fce00078e000a */
.L_x_109:
[----:B------:R-:W-:Y:S05]  /*57e0*/  BSYNC B1 ;  /* 0x0000000000017941 */ /* 0x000fea0003800000 */
.L_x_108:
[----:B------:R-:W-:-:S13]  /*57f0*/  LOP3.LUT P1, RZ, R3, 0xff, RZ, 0xc0, !PT ;  /* 0x000000ff03ff7812 */ /* 0x000fda000782c0ff */
[----:B------:R-:W-:Y:S05]  /*5800*/  @P1 BRA `(.L_x_112) ;  /* 0xfffffff400341947 */ /* 0x000fea000383ffff */
[----:B------:R-:W-:Y:S05]  /*5810*/  BSYNC B0 ;  /* 0x0000000000007941 */ /* 0x000fea0003800000 */
.L_x_100:
[----:B------:R-:W-:-:S03]  /*5820*/  UMOV UR4, 0xffffffff ;  /* 0xffffffff00047882 */ /* 0x000fc60000000000 */
[----:B------:R-:W-:Y:S05]  /*5830*/  BRA.DIV UR4, `(.L_x_113) ;  /* 0x0000000a04a87947 */ /* 0x000fea000b800000 */
[----:B------:R-:W-:-:S13]  /*5840*/  ELECT P6, URZ, PT ;  /* 0x00000000003f782f */ /* 0x000fda00038c0000 */
.L_x_139:
[----:B------:R-:W-:Y:S04]  /*5850*/  BSSY B0, `(.L_x_114) ;  /* 0x0000085000007945 */ /* 0x000fe80003800000 */
[----:B------:R-:W-:Y:S05]  /*5860*/  @!P6 BRA `(.L_x_115) ;  /* 0x00000008000ce947 */ /* 0x000fea0003800000 */
[----:B------:R-:W-:-:S04]  /*5870*/  LOP3.LUT R16, R16, 0x2, RZ, 0xfc, !PT ;  /* 0x0000000210107812 */ /* 0x000fc800078efcff */
[----:B------:R-:W-:-:S13]  /*5880*/  ISETP.NE.AND P0, PT, R16, 0x3, PT ;  /* 0x000000031000780c */ /* 0x000fda0003f05270 */
[----:B------:R-:W-:Y:S05]  /*5890*/  @!P0 BRA `(.L_x_116) ;  /* 0x0000000000048947 */ /* 0x000fea0003800000 */
[----:B------:R-:W-:Y:S01]  /*58a0*/  BPT.TRAP 0x1 ;  /* 0x000000040000795c */ /* 0x000fe20000300000 */
.L_x_116:
[----:B------:R-:W0:Y:S01]  /*58b0*/  S2R R3, SR_CgaCtaId ;  /* 0x0000000000037919 */ /* 0x000e220000008800 */
[----:B------:R-:W-:Y:S02]  /*58c0*/  MOV R2, 0x400 ;  /* 0x0000040000027802 */ /* 0x000fe40000000f00 */
[----:B------:R-:W-:Y:S02]  /*58d0*/  SHF.L.U32 R4, R0, 0x1f, RZ ;  /* 0x0000001f00047819 */ /* 0x000fe400000006ff */
[----:B0-----:R-:W-:-:S05]  /*58e0*/  LEA R2, R3, R2, 0x18 ;  /* 0x0000000203027211 */ /* 0x001fca00078ec0ff */
[----:B------:R-:W-:-:S04]  /*58f0*/  VIADD R2, R2, 0x70 ;  /* 0x0000007002027836 */ /* 0x000fc80000000000 */
[C---:B------:R-:W-:Y:S02]  /*5900*/  IMAD R9, R7.reuse, 0x8, R2 ;  /* 0x0000000807097824 */ /* 0x040fe400078e0202 */
[----:B------:R-:W-:Y:S02]  /*5910*/  VIADD R7, R7, 0x1 ;  /* 0x0000000107077836 */ /* 0x000fe40000000000 */
[----:B------:R-:W0:Y:S03]  /*5920*/  SYNCS.PHASECHK.TRANS64.TRYWAIT P0, [R9+URZ], R4 ;  /* 0x00000004090075a7 */ /* 0x000e26000800017f */
[----:B------:R-:W-:-:S04]  /*5930*/  ISETP.NE.AND P1, PT, R7, 0xe, PT ;  /* 0x0000000e0700780c */ /* 0x000fc80003f25270 */
[----:B------:R-:W-:Y:S02]  /*5940*/  SEL R3, RZ, 0x1, P1 ;  /* 0x00000001ff037807 */ /* 0x000fe40000800000 */
[----:B------:R-:W-:Y:S02]  /*5950*/  SEL R7, R7, RZ, P1 ;  /* 0x000000ff07077207 */ /* 0x000fe40000800000 */
[----:B------:R-:W-:-:S03]  /*5960*/  LOP3.LUT R6, R0, R3, RZ, 0x3c, !PT ;  /* 0x0000000300067212 */ /* 0x000fc600078e3cff */
[----:B------:R-:W-:Y:S01]  /*5970*/  IMAD R8, R7, 0x8, R2 ;  /* 0x0000000807087824 */ /* 0x000fe200078e0202 */
[----:B------:R-:W-:Y:S01]  /*5980*/  SHF.L.U32 R5, R6, 0x1f, RZ ;  /* 0x0000001f06057819 */ /* 0x000fe200000006ff */
[----:B0-----:R-:W-:Y:S06]  /*5990*/  @!P0 BRA `(.L_x_117) ;  /* 0x0000000800708947 */ /* 0x001fec0003800000 */
.L_x_140:
[----:B------:R-:W1:Y:S01]  /*59a0*/  SYNCS.PHASECHK.TRANS64.TRYWAIT P0, [R8+URZ], R5 ;  /* 0x00000005080075a7 */ /* 0x000e62000800017f */
[----:B------:R-:W-:-:S05]  /*59b0*/  VIADD R0, R7, 0x1 ;  /* 0x0000000107007836 */ /* 0x000fca0000000000 */
[----:B------:R-:W-:-:S04]  /*59c0*/  ISETP.NE.AND P1, PT, R0, 0xe, PT ;  /* 0x0000000e0000780c */ /* 0x000fc80003f25270 */
[----:B------:R-:W-:Y:S02]  /*59d0*/  SEL R3, RZ, 0x1, P1 ;  /* 0x00000001ff037807 */ /* 0x000fe40000800000 */
[----:B------:R-:W-:Y:S02]  /*59e0*/  SEL R7, R0, RZ, P1 ;  /* 0x000000ff00077207 */ /* 0x000fe40000800000 */
[----:B------:R-:W-:-:S03]  /*59f0*/  LOP3.LUT R6, R6, R3, RZ, 0x3c, !PT ;  /* 0x0000000306067212 */ /* 0x000fc600078e3cff */
[----:B0-----:R-:W-:Y:S01]  /*5a00*/  IMAD R9, R7, 0x8, R2 ;  /* 0x0000000807097824 */ /* 0x001fe200078e0202 */
[----:B------:R-:W-:Y:S01]  /*5a10*/  SHF.L.U32 R4, R6, 0x1f, RZ ;  /* 0x0000001f06047819 */ /* 0x000fe200000006ff */
[----:B-1----:R-:W-:Y:S06]  /*5a20*/  @!P0 BRA `(.L_x_118) ;  /* 0x0000000800608947 */ /* 0x002fec0003800000 */
.L_x_141:
        /* <DEDUP_REMOVED lines=9> */
.L_x_142:
        /* <DEDUP_REMOVED lines=9> */
.L_x_143:
        /* <DEDUP_REMOVED lines=9> */
.L_x_144:
        /* <DEDUP_REMOVED lines=9> */
.L_x_145:
        /* <DEDUP_REMOVED lines=9> */
.L_x_146:
        /* <DEDUP_REMOVED lines=9> */
.L_x_147:
        /* <DEDUP_REMOVED lines=9> */
.L_x_148:
        /* <DEDUP_REMOVED lines=9> */
.L_x_149:
        /* <DEDUP_REMOVED lines=9> */
.L_x_150:
[----:B------:R-:W1:Y:S01]  /*5f40*/  SYNCS.PHASECHK.TRANS64.TRYWAIT P0, [R8+URZ], R5 ;  /* 0x00000005080075a7 */ /* 0x000e62000800017f */
[----:B------:R-:W-:-:S05]  /*5f50*/  VIADD R0, R7, 0x1 ;  /* 0x0000000107007836 */ /* 0x000fca0000000000 */
[----:B------:R-:W-:-:S04]  /*5f60*/  ISETP.NE.AND P1, PT, R0, 0xe, PT ;  /* 0x0000000e0000780c */ /* 0x000fc80003f25270 */
[----:B------:R-:W-:Y:S02]  /*5f70*/  SEL R3, RZ, 0x1, P1 ;  /* 0x00000001ff037807 */ /* 0x000fe40000800000 */
[----:B------:R-:W-:Y:S02]  /*5f80*/  SEL R7, R0, RZ, P1 ;  /* 0x000000ff00077207 */ /* 0x000fe40000800000 */
[----:B0-----:R-:W-:-:S03]  /*5f90*/  LOP3.LUT R9, R6, R3, RZ, 0x3c, !PT ;  /* 0x0000000306097212 */ /* 0x001fc600078e3cff */
[----:B------:R-:W-:Y:S01]  /*5fa0*/  IMAD R11, R7, 0x8, R2 ;  /* 0x00000008070b7824 */ /* 0x000fe200078e0202 */
[----:B------:R-:W-:Y:S01]  /*5fb0*/  SHF.L.U32 R6, R9, 0x1f, RZ ;  /* 0x0000001f09067819 */ /* 0x000fe200000006ff */
[----:B-1----:R-:W-:Y:S06]  /*5fc0*/  @!P0 BRA `(.L_x_128) ;  /* 0x0000000400c08947 */ /* 0x002fec0003800000 */
.L_x_151:
[----:B------:R-:W1:Y:S01]  /*5fd0*/  SYNCS.PHASECHK.TRANS64.TRYWAIT P0, [R11+URZ], R6 ;  /* 0x000000060b0075a7 */ /* 0x000e62000800017f */
[----:B------:R-:W-:-:S05]  /*5fe0*/  VIADD R0, R7, 0x1 ;  /* 0x0000000107007836 */ /* 0x000fca0000000000 */
[----:B------:R-:W-:-:S04]  /*5ff0*/  ISETP.NE.AND P1, PT, R0, 0xe, PT ;  /* 0x0000000e0000780c */ /* 0x000fc80003f25270 */
[----:B------:R-:W-:Y:S02]  /*6000*/  SEL R4, RZ, 0x1, P1 ;  /* 0x00000001ff047807 */ /* 0x000fe40000800000 */
[----:B------:R-:W-:Y:S02]  /*6010*/  SEL R3, R0, RZ, P1 ;  /* 0x000000ff00037207 */ /* 0x000fe40000800000 */
[----:B------:R-:W-:Y:S01]  /*6020*/  LOP3.LUT R0, R9, R4, RZ, 0x3c, !PT ;  /* 0x0000000409007212 */ /* 0x000fe200078e3cff */
[----:B-1----:R-:W-:Y:S06]  /*6030*/  @!P0 BRA `(.L_x_129) ;  /* 0x0000000400b88947 */ /* 0x002fec0003800000 */
.L_x_152:
[----:B------:R-:W-:Y:S01]  /*6040*/  IMAD R3, R3, 0x8, R2 ;  /* 0x0000000803037824 */ /* 0x000fe200078e0202 */
[----:B------:R-:W-:-:S07]  /*6050*/  SHF.L.U32 R0, R0, 0x1f, RZ ;  /* 0x0000001f00007819 */ /* 0x000fce00000006ff */
.L_x_130:
[----:B--2---:R2:W3:Y:S02]  /*6060*/  SYNCS.PHASECHK.TRANS64.TRYWAIT P0, [R3+URZ], R0 ;  /* 0x00000000030075a7 */ /* 0x0044e4000800017f */
[----:B---3--:R-:W-:Y:S05]  /*6070*/  @!P0 NANOSLEEP.SYNCS 0x989680 ;  /* 0x009896800000895d */ /* 0x008fea0003900000 */
[----:B------:R-:W3:Y:S02]  /*6080*/  @!P0 SYNCS.PHASECHK.TRANS64 P0, [R3+URZ], R0 ;  /* 0x00000000030085a7 */ /* 0x000ee4000800007f */
[----:B---3--:R-:W-:Y:S05]  /*6090*/  @!P0 BRA `(.L_x_130) ;  /* 0xfffffffc00f08947 */ /* 0x008fea000383ffff */
.L_x_115:
[----:B------:R-:W-:Y:S05]  /*60a0*/  BSYNC B0 ;  /* 0x0000000000007941 */ /* 0x000fea0003800000 */
.L_x_114:
[----:B------:R-:W-:Y:S05]  /*60b0*/  EXIT ;  /* 0x000000000000794d */ /* 0x000fea0003800000 */
.L_x_16:
[----:B-1----:R1:W2:Y:S02]  /*60c0*/  SYNCS.PHASECHK.TRANS64.TRYWAIT P0, [R63+URZ], R0 ;  /* 0x000000003f0075a7 */ /* 0x0022a4000800017f */
[----:B--2---:R-:W-:Y:S05]  /*60d0*/  @!P0 NANOSLEEP.SYNCS 0x989680 ;  /* 0x009896800000895d */ /* 0x004fea0003900000 */
[----:B------:R-:W2:Y:S02]  /*60e0*/  @!P0 SYNCS.PHASECHK.TRANS64 P0, [R63+URZ], R0 ;  /* 0x000000003f0085a7 */ /* 0x000ea4000800007f */
[----:B--2---:R-:W-:Y:S05]  /*60f0*/  @!P0 BRA `(.L_x_16) ;  /* 0xfffffffc00f08947 */ /* 0x004fea000383ffff */
[----:B------:R-:W-:Y:S05]  /*6100*/  BRA `(.L_x_131) ;  /* 0xffffffb4005c7947 */ /* 0x000fea000383ffff */
.L_x_21:
[----:B--2---:R2:W3:Y:S02]  /*6110*/  SYNCS.PHASECHK.TRANS64.TRYWAIT P1, [R3+URZ], R0 ;  /* 0x00000000030075a7 */ /* 0x0044e4000802017f */
[----:B---3--:R-:W-:Y:S05]  /*6120*/  @!P1 NANOSLEEP.SYNCS 0x989680 ;  /* 0x009896800000995d */ /* 0x008fea0003900000 */
[----:B------:R-:W3:Y:S02]  /*6130*/  @!P1 SYNCS.PHASECHK.TRANS64 P1, [R3+URZ], R0 ;  /* 0x00000000030095a7 */ /* 0x000ee4000802007f */
[----:B---3--:R-:W-:Y:S05]  /*6140*/  @!P1 BRA `(.L_x_21) ;  /* 0xfffffffc00f09947 */ /* 0x008fea000383ffff */
[----:B------:R-:W-:Y:S05]  /*6150*/  BRA `(.L_x_20) ;  /* 0xffffffb400c07947 */ /* 0x000fea000383ffff */
.L_x_26:
[----:B--2---:R-:W-:-:S04]  /*6160*/  IMAD.U32 R4, RZ, RZ, UR4 ;  /* 0x00000004ff047e24 */ /* 0x004fc8000f8e00ff */
[----:B------:R2:W3:Y:S03]  /*6170*/  SYNCS.PHASECHK.TRANS64.TRYWAIT P1, [R4+URZ], R3 ;  /* 0x00000003040075a7 */ /* 0x0004e6000802017f */
[----:B---3--:R-:W-:Y:S05]  /*6180*/  @!P1 NANOSLEEP.SYNCS 0x989680 ;  /* 0x009896800000995d */ /* 0x008fea0003900000 */
[----:B------:R-:W3:Y:S02]  /*6190*/  @!P1 SYNCS.PHASECHK.TRANS64 P1, [R4+URZ], R3 ;  /* 0x00000003040095a7 */ /* 0x000ee4000802007f */
[----:B---3--:R-:W-:Y:S05]  /*61a0*/  @!P1 BRA `(.L_x_26) ;  /* 0xfffffffc00ec9947 */ /* 0x008fea000383ffff */
[----:B------:R-:W-:Y:S05]  /*61b0*/  BRA `(.L_x_25) ;  /* 0xffffffb800787947 */ /* 0x000fea000383ffff */
.L_x_32:
[----:B---3--:R3:W4:Y:S02]  /*61c0*/  SYNCS.PHASECHK.TRANS64.TRYWAIT P0, [R63+URZ+0x10], R0 ;  /* 0x000010003f0075a7 */ /* 0x008724000800017f */
[----:B----4-:R-:W-:Y:S05]  /*61d0*/  @!P0 NANOSLEEP.SYNCS 0x989680 ;  /* 0x009896800000895d */ /* 0x010fea0003900000 */
[----:B------:R-:W4:Y:S02]  /*61e0*/  @!P0 SYNCS.PHASECHK.TRANS64 P0, [R63+URZ+0x10], R0 ;  /* 0x000010003f0085a7 */ /* 0x000f24000800007f */
[----:B----4-:R-:W-:Y:S05]  /*61f0*/  @!P0 BRA `(.L_x_32) ;  /* 0xfffffffc00f08947 */ /* 0x010fea000383ffff */
[----:B------:R-:W-:Y:S05]  /*6200*/  BRA `(.L_x_132) ;  /* 0xffffffbc00b87947 */ /* 0x000fea000383ffff */
.L_x_101:
[----:B------:R-:W-:Y:S01]  /*6210*/  BSSY B1, `(.L_x_133) ;  /* 0x0000006000017945 */ /* 0x000fe20003800000 */
[----:B------:R-:W-:-:S07]  /*6220*/  IMAD.MOV.U32 R15, RZ, RZ, -0x1 ;  /* 0xffffffffff0f7424 */ /* 0x000fce00078e00ff */
[----:B-----5:R-:W-:Y:S05]  /*6230*/  WARPSYNC.COLLECTIVE R15, `(.L_x_134) ;  /* 0x000000000f0c7348 */ /* 0x020fea0003c00000 */
[----:B------:R-:W-:Y:S02]  /*6240*/  ELECT P6, UR62, PT ;  /* 0x00000000003e782f */ /* 0x000fe400038c0000 */
[----:B------:R-:W-:Y:S01]  /*6250*/  MOV R14, UR62 ;  /* 0x0000003e000e7c02 */ /* 0x000fe20008000f00 */
[----:B-----5:R-:W-:Y:S10]  /*6260*/  ENDCOLLECTIVE ;  /* 0x000000000000791b */ /* 0x020ff40003800000 */
.L_x_134:
[----:B------:R-:W-:Y:S05]  /*6270*/  BSYNC B1 ;  /* 0x0000000000017941 */ /* 0x000fea0003800000 */
.L_x_133:
[----:B------:R-:W-:Y:S05]  /*6280*/  BRA `(.L_x_135) ;  /* 0xffffffe800a07947 */ /* 0x000fea000383ffff */
.L_x_104:
[----:B0-----:R0:W1:Y:S02]  /*6290*/  SYNCS.PHASECHK.TRANS64.TRYWAIT P1, [R10+URZ+0x70], R5 ;  /* 0x000070050a0075a7 */ /* 0x001064000802017f */
[----:B-1----:R-:W-:Y:S05]  /*62a0*/  @!P1 NANOSLEEP.SYNCS 0x989680 ;  /* 0x009896800000995d */ /* 0x002fea0003900000 */
[----:B------:R-:W1:Y:S02]  /*62b0*/  @!P1 SYNCS.PHASECHK.TRANS64 P1, [R10+URZ+0x70], R5 ;  /* 0x000070050a0095a7 */ /* 0x000e64000802007f */
[----:B-1----:R-:W-:Y:S05]  /*62c0*/  @!P1 BRA `(.L_x_104) ;  /* 0xfffffffc00f09947 */ /* 0x002fea000383ffff */
[----:B------:R-:W-:Y:S05]  /*62d0*/  BRA `(.L_x_136) ;  /* 0xffffffe800d47947 */ /* 0x000fea000383ffff */
.L_x_113:
[----:B------:R-:W-:Y:S01]  /*62e0*/  BSSY B0, `(.L_x_137) ;  /* 0x0000006000007945 */ /* 0x000fe20003800000 */
[----:B------:R-:W-:-:S07]  /*62f0*/  IMAD.MOV.U32 R15, RZ, RZ, -0x1 ;  /* 0xffffffffff0f7424 */ /* 0x000fce00078e00ff */
[----:B-----5:R-:W-:Y:S05]  /*6300*/  WARPSYNC.COLLECTIVE R15, `(.L_x_138) ;  /* 0x000000000f0c7348 */ /* 0x020fea0003c00000 */
[----:B------:R-:W-:Y:S02]  /*6310*/  ELECT P6, UR62, PT ;  /* 0x00000000003e782f */ /* 0x000fe400038c0000 */
[----:B------:R-:W-:Y:S01]  /*6320*/  MOV R14, UR62 ;  /* 0x0000003e000e7c02 */ /* 0x000fe20008000f00 */
[----:B-----5:R-:W-:Y:S10]  /*6330*/  ENDCOLLECTIVE ;  /* 0x000000000000791b */ /* 0x020ff40003800000 */
.L_x_138:
[----:B------:R-:W-:Y:S05]  /*6340*/  BSYNC B0 ;  /* 0x0000000000007941 */ /* 0x000fea0003800000 */
.L_x_137:
[----:B------:R-:W-:Y:S05]  /*6350*/  BRA `(.L_x_139) ;  /* 0xfffffff4003c7947 */ /* 0x000fea000383ffff */
.L_x_117:
[----:B0-----:R0:W1:Y:S02]  /*6360*/  SYNCS.PHASECHK.TRANS64.TRYWAIT P0, [R9+URZ], R4 ;  /* 0x00000004090075a7 */ /* 0x001064000800017f */
[----:B-1----:R-:W-:Y:S05]  /*6370*/  @!P0 NANOSLEEP.SYNCS 0x989680 ;  /* 0x009896800000895d */ /* 0x002fea0003900000 */
[----:B------:R-:W1:Y:S02]  /*6380*/  @!P0 SYNCS.PHASECHK.TRANS64 P0, [R9+URZ], R4 ;  /* 0x00000004090085a7 */ /* 0x000e64000800007f */
[----:B-1----:R-:W-:Y:S05]  /*6390*/  @!P0 BRA `(.L_x_117) ;  /* 0xfffffffc00f08947 */ /* 0x002fea000383ffff */
[----:B------:R-:W-:Y:S05]  /*63a0*/  BRA `(.L_x_140) ;  /* 0xfffffff4007c7947 */ /* 0x000fea000383ffff */
.L_x_118:
[----:B0-----:R0:W1:Y:S02]  /*63b0*/  SYNCS.PHASECHK.TRANS64.TRYWAIT P0, [R8+URZ], R5 ;  /* 0x00000005080075a7 */ /* 0x001064000800017f */
[----:B-1----:R-:W-:Y:S05]  /*63c0*/  @!P0 NANOSLEEP.SYNCS 0x989680 ;  /* 0x009896800000895d */ /* 0x002fea0003900000 */
[----:B------:R-:W1:Y:S02]  /*63d0*/  @!P0 SYNCS.PHASECHK.TRANS64 P0, [R8+URZ], R5 ;  /* 0x00000005080085a7 */ /* 0x000e64000800007f */
[----:B-1----:R-:W-:Y:S05]  /*63e0*/  @!P0 BRA `(.L_x_118) ;  /* 0xfffffffc00f08947 */ /* 0x002fea000383ffff */
[----:B------:R-:W-:Y:S05]  /*63f0*/  BRA `(.L_x_141) ;  /* 0xfffffff4008c7947 */ /* 0x000fea000383ffff */
.L_x_119:
[----:B0-----:R0:W1:Y:S02]  /*6400*/  SYNCS.PHASECHK.TRANS64.TRYWAIT P0, [R9+URZ], R4 ;  /* 0x00000004090075a7 */ /* 0x001064000800017f */
[----:B-1----:R-:W-:Y:S05]  /*6410*/  @!P0 NANOSLEEP.SYNCS 0x989680 ;  /* 0x009896800000895d */ /* 0x002fea0003900000 */
[----:B------:R-:W1:Y:S02]  /*6420*/  @!P0 SYNCS.PHASECHK.TRANS64 P0, [R9+URZ], R4 ;  /* 0x00000004090085a7 */ /* 0x000e64000800007f */
[----:B-1----:R-:W-:Y:S05]  /*6430*/  @!P0 BRA `(.L_x_119) ;  /* 0xfffffffc00f08947 */ /* 0x002fea000383ffff */
[----:B------:R-:W-:Y:S05]  /*6440*/  BRA `(.L_x_142) ;  /* 0xfffffff4009c7947 */ /* 0x000fea000383ffff */
.L_x_120:
[----:B0-----:R0:W1:Y:S02]  /*6450*/  SYNCS.PHASECHK.TRANS64.TRYWAIT P0, [R8+URZ], R5 ;  /* 0x00000005080075a7 */ /* 0x001064000800017f */
[----:B-1----:R-:W-:Y:S05]  /*6460*/  @!P0 NANOSLEEP.SYNCS 0x989680 ;  /* 0x009896800000895d */ /* 0x002fea0003900000 */
[----:B------:R-:W1:Y:S02]  /*6470*/  @!P0 SYNCS.PHASECHK.TRANS64 P0, [R8+URZ], R5 ;  /* 0x00000005080085a7 */ /* 0x000e64000800007f */
[----:B-1----:R-:W-:Y:S05]  /*6480*/  @!P0 BRA `(.L_x_120) ;  /* 0xfffffffc00f08947 */ /* 0x002fea000383ffff */
[----:B------:R-:W-:Y:S05]  /*6490*/  BRA `(.L_x_143) ;  /* 0xfffffff400ac7947 */ /* 0x000fea000383ffff */
.L_x_121:
[----:B0-----:R0:W1:Y:S02]  /*64a0*/  SYNCS.PHASECHK.TRANS64.TRYWAIT P0, [R9+URZ], R4 ;  /* 0x00000004090075a7 */ /* 0x001064000800017f */
[----:B-1----:R-:W-:Y:S05]  /*64b0*/  @!P0 NANOSLEEP.SYNCS 0x989680 ;  /* 0x009896800000895d */ /* 0x002fea0003900000 */
[----:B------:R-:W1:Y:S02]  /*64c0*/  @!P0 SYNCS.PHASECHK.TRANS64 P0, [R9+URZ], R4 ;  /* 0x00000004090085a7 */ /* 0x000e64000800007f */
[----:B-1----:R-:W-:Y:S05]  /*64d0*/  @!P0 BRA `(.L_x_121) ;  /* 0xfffffffc00f08947 */ /* 0x002fea000383ffff */
[----:B------:R-:W-:Y:S05]  /*64e0*/  BRA `(.L_x_144) ;  /* 0xfffffff400bc7947 */ /* 0x000fea000383ffff */
.L_x_122:
[----:B0-----:R0:W1:Y:S02]  /*64f0*/  SYNCS.PHASECHK.TRANS64.TRYWAIT P0, [R8+URZ], R5 ;  /* 0x00000005080075a7 */ /* 0x001064000800017f */
[----:B-1----:R-:W-:Y:S05]  /*6500*/  @!P0 NANOSLEEP.SYNCS 0x989680 ;  /* 0x009896800000895d */ /* 0x002fea0003900000 */
[----:B------:R-:W1:Y:S02]  /*6510*/  @!P0 SYNCS.PHASECHK.TRANS64 P0, [R8+URZ], R5 ;  /* 0x00000005080085a7 */ /* 0x000e64000800007f */
[----:B-1----:R-:W-:Y:S05]  /*6520*/  @!P0 BRA `(.L_x_122) ;  /* 0xfffffffc00f08947 */ /* 0x002fea000383ffff */
[----:B------:R-:W-:Y:S05]  /*6530*/  BRA `(.L_x_145) ;  /* 0xfffffff400cc7947 */ /* 0x000fea000383ffff */
.L_x_123:
[----:B0-----:R0:W1:Y:S02]  /*6540*/  SYNCS.PHASECHK.TRANS64.TRYWAIT P0, [R9+URZ], R4 ;  /* 0x00000004090075a7 */ /* 0x001064000800017f */
[----:B-1----:R-:W-:Y:S05]  /*6550*/  @!P0 NANOSLEEP.SYNCS 0x989680 ;  /* 0x009896800000895d */ /* 0x002fea0003900000 */
[----:B------:R-:W1:Y:S02]  /*6560*/  @!P0 SYNCS.PHASECHK.TRANS64 P0, [R9+URZ], R4 ;  /* 0x00000004090085a7 */ /* 0x000e64000800007f */
[----:B-1----:R-:W-:Y:S05]  /*6570*/  @!P0 BRA `(.L_x_123) ;  /* 0xfffffffc00f08947 */ /* 0x002fea000383ffff */
[----:B------:R-:W-:Y:S05]  /*6580*/  BRA `(.L_x_146) ;  /* 0xfffffff400dc7947 */ /* 0x000fea000383ffff */
.L_x_124:
[----:B0-----:R0:W1:Y:S02]  /*6590*/  SYNCS.PHASECHK.TRANS64.TRYWAIT P0, [R8+URZ], R5 ;  /* 0x00000005080075a7 */ /* 0x001064000800017f */
[----:B-1----:R-:W-:Y:S05]  /*65a0*/  @!P0 NANOSLEEP.SYNCS 0x989680 ;  /* 0x009896800000895d */ /* 0x002fea0003900000 */
[----:B------:R-:W1:Y:S02]  /*65b0*/  @!P0 SYNCS.PHASECHK.TRANS64 P0, [R8+URZ], R5 ;  /* 0x00000005080085a7 */ /* 0x000e64000800007f */
[----:B-1----:R-:W-:Y:S05]  /*65c0*/  @!P0 BRA `(.L_x_124) ;  /* 0xfffffffc00f08947 */ /* 0x002fea000383ffff */
[----:B------:R-:W-:Y:S05]  /*65d0*/  BRA `(.L_x_147) ;  /* 0xfffffff400ec7947 */ /* 0x000fea000383ffff */
.L_x_125:
[----:B0-----:R0:W1:Y:S02]  /*65e0*/  SYNCS.PHASECHK.TRANS64.TRYWAIT P0, [R9+URZ], R4 ;  /* 0x00000004090075a7 */ /* 0x001064000800017f */
[----:B-1----:R-:W-:Y:S05]  /*65f0*/  @!P0 NANOSLEEP.SYNCS 0x989680 ;  /* 0x009896800000895d */ /* 0x002fea0003900000 */
[----:B------:R-:W1:Y:S02]  /*6600*/  @!P0 SYNCS.PHASECHK.TRANS64 P0, [R9+URZ], R4 ;  /* 0x00000004090085a7 */ /* 0x000e64000800007f */
[----:B-1----:R-:W-:Y:S05]  /*6610*/  @!P0 BRA `(.L_x_125) ;  /* 0xfffffffc00f08947 */ /* 0x002fea000383ffff */
[----:B------:R-:W-:Y:S05]  /*6620*/  BRA `(.L_x_148) ;  /* 0xfffffff400fc7947 */ /* 0x000fea000383ffff */
.L_x_126:
[----:B0-----:R0:W1:Y:S02]  /*6630*/  SYNCS.PHASECHK.TRANS64.TRYWAIT P0, [R8+URZ], R5 ;  /* 0x00000005080075a7 */ /* 0x001064000800017f */
[----:B-1----:R-:W-:Y:S05]  /*6640*/  @!P0 NANOSLEEP.SYNCS 0x989680 ;  /* 0x009896800000895d */ /* 0x002fea0003900000 */
[----:B------:R-:W1:Y:S02]  /*6650*/  @!P0 SYNCS.PHASECHK.TRANS64 P0, [R8+URZ], R5 ;  /* 0x00000005080085a7 */ /* 0x000e64000800007f */
[----:B-1----:R-:W-:Y:S05]  /*6660*/  @!P0 BRA `(.L_x_126) ;  /* 0xfffffffc00f08947 */ /* 0x002fea000383ffff */
[----:B------:R-:W-:Y:S05]  /*6670*/  BRA `(.L_x_149) ;  /* 0xfffffff8000c7947 */ /* 0x000fea000383ffff */
.L_x_127:
[----:B0-----:R0:W1:Y:S02]  /*6680*/  SYNCS.PHASECHK.TRANS64.TRYWAIT P0, [R9+URZ], R4 ;  /* 0x00000004090075a7 */ /* 0x001064000800017f */
[----:B-1----:R-:W-:Y:S05]  /*6690*/  @!P0 NANOSLEEP.SYNCS 0x989680 ;  /* 0x009896800000895d */ /* 0x002fea0003900000 */
[----:B------:R-:W1:Y:S02]  /*66a0*/  @!P0 SYNCS.PHASECHK.TRANS64 P0, [R9+URZ], R4 ;  /* 0x00000004090085a7 */ /* 0x000e64000800007f */
[----:B-1----:R-:W-:Y:S05]  /*66b0*/  @!P0 BRA `(.L_x_127) ;  /* 0xfffffffc00f08947 */ /* 0x002fea000383ffff */
[----:B------:R-:W-:Y:S05]  /*66c0*/  BRA `(.L_x_150) ;  /* 0xfffffff8001c7947 */ /* 0x000fea000383ffff */
.L_x_128:
[----:B0-----:R0:W1:Y:S02]  /*66d0*/  SYNCS.PHASECHK.TRANS64.TRYWAIT P0, [R8+URZ], R5 ;  /* 0x00000005080075a7 */ /* 0x001064000800017f */
[----:B-1----:R-:W-:Y:S05]  /*66e0*/  @!P0 NANOSLEEP.SYNCS 0x989680 ;  /* 0x009896800000895d */ /* 0x002fea0003900000 */
[----:B------:R-:W1:Y:S02]  /*66f0*/  @!P0 SYNCS.PHASECHK.TRANS64 P0, [R8+URZ], R5 ;  /* 0x00000005080085a7 */ /* 0x000e64000800007f */
[----:B-1----:R-:W-:Y:S05]  /*6700*/  @!P0 BRA `(.L_x_128) ;  /* 0xfffffffc00f08947 */ /* 0x002fea000383ffff */
[----:B------:R-:W-:Y:S05]  /*6710*/  BRA `(.L_x_151) ;  /* 0xfffffff8002c7947 */ /* 0x000fea000383ffff */
.L_x_129:
[----:B-1----:R1:W2:Y:S02]  /*6720*/  SYNCS.PHASECHK.TRANS64.TRYWAIT P0, [R11+URZ], R6 ;  /* 0x000000060b0075a7 */ /* 0x0022a4000800017f */
[----:B--2---:R-:W-:Y:S05]  /*6730*/  @!P0 NANOSLEEP.SYNCS 0x989680 ;  /* 0x009896800000895d */ /* 0x004fea0003900000 */
[----:B------:R-:W2:Y:S02]  /*6740*/  @!P0 SYNCS.PHASECHK.TRANS64 P0, [R11+URZ], R6 ;  /* 0x000000060b0085a7 */ /* 0x000ea4000800007f */
[----:B--2---:R-:W-:Y:S05]  /*6750*/  @!P0 BRA `(.L_x_129) ;  /* 0xfffffffc00f08947 */ /* 0x004fea000383ffff */
[----:B------:R-:W-:Y:S05]  /*6760*/  BRA `(.L_x_152) ;  /* 0xfffffff800347947 */ /* 0x000fea000383ffff */
.L_x_153:
[----:B------:R-:W-:-:S00]  /*6770*/  BRA `(.L_x_153) ;  /* 0xfffffffc00fc7947 */ /* 0x000fc0000383ffff */
[----:B------:R-:W-:-:S00]  /*6780*/  NOP ;  /* 0x0000000000007918 */ /* 0x000fc00000000000 */
[----:B------:R-:W-:-:S00]  /*6790*/  NOP ;  /* 0x0000000000007918 */ /* 0x000fc00000000000 */
[----:B------:R-:W-:-:S00]  /*67a0*/  NOP ;  /* 0x0000000000007918 */ /* 0x000fc00000000000 */
[----:B------:R-:W-:-:S00]  /*67b0*/  NOP ;  /* 0x0000000000007918 */ /* 0x000fc00000000000 */
[----:B------:R-:W-:-:S00]  /*67c0*/  NOP ;  /* 0x0000000000007918 */ /* 0x000fc00000000000 */
[----:B------:R-:W-:-:S00]  /*67d0*/  NOP ;  /* 0x0000000000007918 */ /* 0x000fc00000000000 */
[----:B------:R-:W-:-:S00]  /*67e0*/  NOP ;  /* 0x0000000000007918 */ /* 0x000fc00000000000 */
[----:B------:R-:W-:-:S00]  /*67f0*/  NOP ;  /* 0x0000000000007918 */ /* 0x000fc00000000000 */
.L_x_154:


//--------------------- .nv.global.init           --------------------------
	.section	.nv.global.init,"aw",@progbits
.nv.global.init:
	.type		$str$22,@object
	.size		$str$22,($str$23 - $str$22)
$str$22:
        /*0000*/ 	.byte	0x6b, 0x5f, 0x74, 0x69, 0x6c, 0x65, 0x5f, 0x63, 0x6f, 0x75, 0x6e, 0x74, 0x20, 0x3e, 0x3d, 0x20
        /*0010*/ 	.byte	0x31, 0x00
	.type		$str$23,@object
	.size		$str$23,(__unnamed_1 - $str$23)
$str$23:
        /*0012*/ 	.byte	0x2f, 0x74, 0x6d, 0x70, 0x2f, 0x63, 0x75, 0x74, 0x6c, 0x61, 0x73, 0x73, 0x5f, 0x73, 0x77, 0x65
        /*0022*/ 	.byte	0x65, 0x70, 0x5f, 0x73, 0x72, 0x63, 0x2f, 0x69, 0x6e, 0x63, 0x6c, 0x75, 0x64, 0x65, 0x2f, 0x63
        /*0032*/ 	.byte	0x75, 0x74, 0x6c, 0x61, 0x73, 0x73, 0x2f, 0x67, 0x65, 0x6d, 0x6d, 0x2f, 0x63, 0x6f, 0x6c, 0x6c
        /*0042*/ 	.byte	0x65, 0x63, 0x74, 0x69, 0x76, 0x65, 0x2f, 0x73, 0x6d, 0x39, 0x30, 0x5f, 0x6d, 0x6d, 0x61, 0x5f
        /*0052*/ 	.byte	0x74, 0x6d, 0x61, 0x5f, 0x67, 0x6d, 0x6d, 0x61, 0x5f, 0x73, 0x73, 0x5f, 0x77, 0x61, 0x72, 0x70
        /*0062*/ 	.byte	0x73, 0x70, 0x65, 0x63, 0x69, 0x61, 0x6c, 0x69, 0x7a, 0x65, 0x64, 0x2e, 0x68, 0x70, 0x70, 0x00
	.type		__unnamed_1,@object
	.size		__unnamed_1,(.L_0 - __unnamed_1)
__unnamed_1:
        /*0072*/ 	.byte	0x76, 0x6f, 0x69, 0x64, 0x20, 0x63, 0x75, 0x74, 0x6c, 0x61, 0x73, 0x73, 0x3a, 0x3a, 0x67, 0x65
        /* <DEDUP_REMOVED lines=179> */
        /*0bb2*/ 	.byte	0x69, 0x74, 0x79, 0x5d, 0x00
.L_0:


//--------------------- .nv.shared._ZN7cutlass13device_kernelINS_4gemm6kernel13GemmUniversalIN4cute5tupleIJiiiiEEENS1_10collective13CollectiveMmaINS1_34MainloopSm90TmaGmmaWarpSpecializedILi14ENS5_IJNS4_1CILi1EEESB_SB_EEENS1_32KernelTmaWarpSpecializedPingpongEEENS5_IJNSA_ILi64EEESF_SF_EEENS_6half_tENS5_IJlSB_lEEESH_SI_NS4_8TiledMMAINS4_8MMA_AtomIJNS4_4SM904GMMA25MMA_64x64x16_F32F16F16_SSILNSM_5MajorE0ELSO_0ELNSM_7ScaleInE1ELSP_1EEEEEENS4_6LayoutISC_NS5_IJNSA_ILi0EEEST_ST_EEEEENS5_IJNS4_10UnderscoreESW_SW_EEEEENS4_13SM90_TMA_LOADENS4_14ComposedLayoutINS4_7SwizzleILi3ELi4ELi3EEENS4_18smem_ptr_flag_bitsILi16EEENSS_INS5_IJNSA_ILi8EEESF_EEENS5_IJSF_SB_EEEEEEEvNS4_8identityESZ_S19_vS1A_EENS_8epilogue10collective6detail29Sm90TmaWarpSpecializedAdapterINS1D_15DefaultEpilogueISH_SI_SI_NS1C_6thread17LinearCombinationISH_Li1EffLNS1H_9ScaleType4KindE0ELNS_15FloatRoundStyleE2ESH_EENS1_15EpilogueDefaultEEEEEvvEEEEvNT_6ParamsE --------------------------
	.section	.nv.shared._ZN7cutlass13device_kernelINS_4gemm6kernel13GemmUniversalIN4cute5tupleIJiiiiEEENS1_10collective13CollectiveMmaINS1_34MainloopSm90TmaGmmaWarpSpecializedILi14ENS5_IJNS4_1CILi1EEESB_SB_EEENS1_32KernelTmaWarpSpecializedPingpongEEENS5_IJNSA_ILi64EEESF_SF_EEENS_6half_tENS5_IJlSB_lEEESH_SI_NS4_8TiledMMAINS4_8MMA_AtomIJNS4_4SM904GMMA25MMA_64x64x16_F32F16F16_SSILNSM_5MajorE0ELSO_0ELNSM_7ScaleInE1ELSP_1EEEEEENS4_6LayoutISC_NS5_IJNSA_ILi0EEEST_ST_EEEEENS5_IJNS4_10UnderscoreESW_SW_EEEEENS4_13SM90_TMA_LOADENS4_14ComposedLayoutINS4_7SwizzleILi3ELi4ELi3EEENS4_18smem_ptr_flag_bitsILi16EEENSS_INS5_IJNSA_ILi8EEESF_EEENS5_IJSF_SB_EEEEEEEvNS4_8identityESZ_S19_vS1A_EENS_8epilogue10collective6detail29Sm90TmaWarpSpecializedAdapterINS1D_15DefaultEpilogueISH_SI_SI_NS1C_6thread17LinearCombinationISH_Li1EffLNS1H_9ScaleType4KindE0ELNS_15FloatRoundStyleE2ESH_EENS1_15EpilogueDefaultEEEEEvvEEEEvNT_6ParamsE,"aw",@nobits
	.sectionflags	@""
	.align	16
	.zero		1024


//--------------------- .nv.shared.reserved.0     --------------------------
	.section	.nv.shared.reserved.0,"aw",@nobits
	.weak		__nv_reservedSMEM_offset_0_alias
	.size		__nv_reservedSMEM_offset_0_alias, 0, 0
	.other		__nv_reservedSMEM_offset_0_alias,@"STO_CUDA_RESERVED_SHARED STV_DEFAULT"
__nv_reservedSMEM_offset_0_alias:
	.zero		0


//--------------------- .nv.global                --------------------------
	.section	.nv.global,"aw",@nobits
.nv.global:
	.type		_ZN40_INTERNAL_25266667_4_k_cu_9357f5e4_211014cute1_E,@object
	.size		_ZN40_INTERNAL_25266667_4_k_cu_9357f5e4_211014cute1_E,(_ZN40_INTERNAL_25266667_4_k_cu_9357f5e4_211014cuda3std3__45__cpo6cbeginE - _ZN40_INTERNAL_25266667_4_k_cu_9357f5e4_211014cute1_E)
_ZN40_INTERNAL_25266667_4_k_cu_9357f5e4_211014cute1_E:
	.zero		1
	.type		_ZN40_INTERNAL_25266667_4_k_cu_9357f5e4_211014cuda3std3__45__cpo6cbeginE,@object
	.size		_ZN40_INTERNAL_25266667_4_k_cu_9357f5e4_211014cuda3std3__45__cpo6cbeginE,(_ZN40_INTERNAL_25266667_4_k_cu_9357f5e4_211014cuda3std3__48in_placeE - _ZN40_INTERNAL_25266667_4_k_cu_9357f5e4_211014cuda3std3__45__cpo6cbeginE)
_ZN40_INTERNAL_25266667_4_k_cu_9357f5e4_211014cuda3std3__45__cpo6cbeginE:
	.zero		1
	.type		_ZN40_INTERNAL_25266667_4_k_cu_9357f5e4_211014cuda3std3__48in_placeE,@object
	.size		_ZN40_INTERNAL_25266667_4_k_cu_9357f5e4_211014cuda3std3__48in_placeE,(_ZN40_INTERNAL_25266667_4_k_cu_9357f5e4_211014cuda3std6ranges3__45__cpo9iter_moveE - _ZN40_INTERNAL_25266667_4_k_cu_9357f5e4_211014cuda3std3__48in_placeE)
_ZN40_INTERNAL_25266667_4_k_cu_9357f5e4_211014cuda3std3__48in_placeE:
	.zero		1
	.type		_ZN40_INTERNAL_25266667_4_k_cu_9357f5e4_211014cuda3std6ranges3__45__cpo9iter_moveE,@object
	.size		_ZN40_INTERNAL_25266667_4_k_cu_9357f5e4_211014cuda3std6ranges3__45__cpo9iter_moveE,(_ZN40_INTERNAL_25266667_4_k_cu_9357f5e4_211014cuda3std3__45__cpo5beginE - _ZN40_INTERNAL_25266667_4_k_cu_9357f5e4_211014cuda3std6ranges3__45__cpo9iter_moveE)
_ZN40_INTERNAL_25266667_4_k_cu_9357f5e4_211014cuda3std6ranges3__45__cpo9iter_moveE:
	.zero		1
	.type		_ZN40_INTERNAL_25266667_4_k_cu_9357f5e4_211014cuda3std3__45__cpo5beginE,@object
	.size		_ZN40_INTERNAL_25266667_4_k_cu_9357f5e4_211014cuda3std3__45__cpo5beginE,(_ZN40_INTERNAL_25266667_4_k_cu_9357f5e4_211014cuda3std3__442_GLOBAL__N__25266667_4_k_cu_9357f5e4_211016ignoreE - _ZN40_INTERNAL_25266667_4_k_cu_9357f5e4_211014cuda3std3__45__cpo5beginE)
_ZN40_INTERNAL_25266667_4_k_cu_9357f5e4_211014cuda3std3__45__cpo5beginE:
	.zero		1
	.type		_ZN40_INTERNAL_25266667_4_k_cu_9357f5e4_211014cuda3std3__442_GLOBAL__N__25266667_4_k_cu_9357f5e4_211016ignoreE,@object
	.size		_ZN40_INTERNAL_25266667_4_k_cu_9357f5e4_211014cuda3std3__442_GLOBAL__N__25266667_4_k_cu_9357f5e4_211016ignoreE,(_ZN40_INTERNAL_25266667_4_k_cu_9357f5e4_211014cute7productE - _ZN40_INTERNAL_25266667_4_k_cu_9357f5e4_211014cuda3std3__442_GLOBAL__N__25266667_4_k_cu_9357f5e4_211016ignoreE)
_ZN40_INTERNAL_25266667_4_k_cu_9357f5e4_211014cuda3std3__442_GLOBAL__N__25266667_4_k_cu_9357f5e4_211016ignoreE:
	.zero		1
	.type		_ZN40_INTERNAL_25266667_4_k_cu_9357f5e4_211014cute7productE,@object
	.size		_ZN40_INTERNAL_25266667_4_k_cu_9357f5e4_211014cute7productE,(_ZN40_INTERNAL_25266667_4_k_cu_9357f5e4_211014cuda3std3__45__cpo3endE - _ZN40_INTERNAL_25266667_4_k_cu_9357f5e4_211014cute7productE)
_ZN40_INTERNAL_25266667_4_k_cu_9357f5e4_211014cute7productE:
	.zero		1
	.type		_ZN40_INTERNAL_25266667_4_k_cu_9357f5e4_211014cuda3std3__45__cpo3endE,@object
	.size		_ZN40_INTERNAL_25266667_4_k_cu_9357f5e4_211014cuda3std3__45__cpo3endE,(_ZN40_INTERNAL_25266667_4_k_cu_9357f5e4_211014cuda3std3__419piecewise_constructE - _ZN40_INTERNAL_25266667_4_k_cu_9357f5e4_211014cuda3std3__45__cpo3endE)
_ZN40_INTERNAL_25266667_4_k_cu_9357f5e4_211014cuda3std3__45__cpo3endE:
	.zero		1
	.type		_ZN40_INTERNAL_25266667_4_k_cu_9357f5e4_211014cuda3std3__419piecewise_constructE,@object
	.size		_ZN40_INTERNAL_25266667_4_k_cu_9357f5e4_211014cuda3std3__419piecewise_constructE,(_ZN40_INTERNAL_25266667_4_k_cu_9357f5e4_211014cuda3std3__45__cpo4cendE - _ZN40_INTERNAL_25266667_4_k_cu_9357f5e4_211014cuda3std3__419piecewise_constructE)
_ZN40_INTERNAL_25266667_4_k_cu_9357f5e4_211014cuda3std3__419piecewise_constructE:
	.zero		1
	.type		_ZN40_INTERNAL_25266667_4_k_cu_9357f5e4_211014cuda3std3__45__cpo4cendE,@object
	.size		_ZN40_INTERNAL_25266667_4_k_cu_9357f5e4_211014cuda3std3__45__cpo4cendE,(_ZN40_INTERNAL_25266667_4_k_cu_9357f5e4_211014cuda3std6ranges3__45__cpo4swapE - _ZN40_INTERNAL_25266667_4_k_cu_9357f5e4_211014cuda3std3__45__cpo4cendE)
_ZN40_INTERNAL_25266667_4_k_cu_9357f5e4_211014cuda3std3__45__cpo4cendE:
	.zero		1
	.type		_ZN40_INTERNAL_25266667_4_k_cu_9357f5e4_211014cuda3std6ranges3__45__cpo4swapE,@object
	.size		_ZN40_INTERNAL_25266667_4_k_cu_9357f5e4_211014cuda3std6ranges3__45__cpo4swapE,(.L_8 - _ZN40_INTERNAL_25266667_4_k_cu_9357f5e4_211014cuda3std6ranges3__45__cpo4swapE)
_ZN40_INTERNAL_25266667_4_k_cu_9357f5e4_211014cuda3std6ranges3__45__cpo4swapE:
	.zero		1
.L_8:


//--------------------- .nv.constant0._ZN7cutlass13device_kernelINS_4gemm6kernel13GemmUniversalIN4cute5tupleIJiiiiEEENS1_10collective13CollectiveMmaINS1_34MainloopSm90TmaGmmaWarpSpecializedILi14ENS5_IJNS4_1CILi1EEESB_SB_EEENS1_32KernelTmaWarpSpecializedPingpongEEENS5_IJNSA_ILi64EEESF_SF_EEENS_6half_tENS5_IJlSB_lEEESH_SI_NS4_8TiledMMAINS4_8MMA_AtomIJNS4_4SM904GMMA25MMA_64x64x16_F32F16F16_SSILNSM_5MajorE0ELSO_0ELNSM_7ScaleInE1ELSP_1EEEEEENS4_6LayoutISC_NS5_IJNSA_ILi0EEEST_ST_EEEEENS5_IJNS4_10UnderscoreESW_SW_EEEEENS4_13SM90_TMA_LOADENS4_14ComposedLayoutINS4_7SwizzleILi3ELi4ELi3EEENS4_18smem_ptr_flag_bitsILi16EEENSS_INS5_IJNSA_ILi8EEESF_EEENS5_IJSF_SB_EEEEEEEvNS4_8identityESZ_S19_vS1A_EENS_8epilogue10collective6detail29Sm90TmaWarpSpecializedAdapterINS1D_15DefaultEpilogueISH_SI_SI_NS1C_6thread17LinearCombinationISH_Li1EffLNS1H_9ScaleType4KindE0ELNS_15FloatRoundStyleE2ESH_EENS1_15EpilogueDefaultEEEEEvvEEEEvNT_6ParamsE --------------------------
	.section	.nv.constant0._ZN7cutlass13device_kernelINS_4gemm6kernel13GemmUniversalIN4cute5tupleIJiiiiEEENS1_10collective13CollectiveMmaINS1_34MainloopSm90TmaGmmaWarpSpecializedILi14ENS5_IJNS4_1CILi1EEESB_SB_EEENS1_32KernelTmaWarpSpecializedPingpongEEENS5_IJNSA_ILi64EEESF_SF_EEENS_6half_tENS5_IJlSB_lEEESH_SI_NS4_8TiledMMAINS4_8MMA_AtomIJNS4_4SM904GMMA25MMA_64x64x16_F32F16F16_SSILNSM_5MajorE0ELSO_0ELNSM_7ScaleInE1ELSP_1EEEEEENS4_6LayoutISC_NS5_IJNSA_ILi0EEEST_ST_EEEEENS5_IJNS4_10UnderscoreESW_SW_EEEEENS4_13SM90_TMA_LOADENS4_14ComposedLayoutINS4_7SwizzleILi3ELi4ELi3EEENS4_18smem_ptr_flag_bitsILi16EEENSS_INS5_IJNSA_ILi8EEESF_EEENS5_IJSF_SB_EEEEEEEvNS4_8identityESZ_S19_vS1A_EENS_8epilogue10collective6detail29Sm90TmaWarpSpecializedAdapterINS1D_15DefaultEpilogueISH_SI_SI_NS1C_6thread17LinearCombinationISH_Li1EffLNS1H_9ScaleType4KindE0ELNS_15FloatRoundStyleE2ESH_EENS1_15EpilogueDefaultEEEEEvvEEEEvNT_6ParamsE,"a",@progbits
	.sectionflags	@""
	.align	4
.nv.constant0._ZN7cutlass13device_kernelINS_4gemm6kernel13GemmUniversalIN4cute5tupleIJiiiiEEENS1_10collective13CollectiveMmaINS1_34MainloopSm90TmaGmmaWarpSpecializedILi14ENS5_IJNS4_1CILi1EEESB_SB_EEENS1_32KernelTmaWarpSpecializedPingpongEEENS5_IJNSA_ILi64EEESF_SF_EEENS_6half_tENS5_IJlSB_lEEESH_SI_NS4_8TiledMMAINS4_8MMA_AtomIJNS4_4SM904GMMA25MMA_64x64x16_F32F16F16_SSILNSM_5MajorE0ELSO_0ELNSM_7ScaleInE1ELSP_1EEEEEENS4_6LayoutISC_NS5_IJNSA_ILi0EEEST_ST_EEEEENS5_IJNS4_10UnderscoreESW_SW_EEEEENS4_13SM90_TMA_LOADENS4_14ComposedLayoutINS4_7SwizzleILi3ELi4ELi3EEENS4_18smem_ptr_flag_bitsILi16EEENSS_INS5_IJNSA_ILi8EEESF_EEENS5_IJSF_SB_EEEEEEEvNS4_8identityESZ_S19_vS1A_EENS_8epilogue10collective6detail29Sm90TmaWarpSpecializedAdapterINS1D_15DefaultEpilogueISH_SI_SI_NS1C_6thread17LinearCombinationISH_Li1EffLNS1H_9ScaleType4KindE0ELNS_15FloatRoundStyleE2ESH_EENS1_15EpilogueDefaultEEEEEvvEEEEvNT_6ParamsE:
	.zero		1664


//--------------------- SYMBOLS --------------------------

	.type		.nv.reservedSmem.offset0,@object
	.size		.nv.reservedSmem.offset0,0x4
	.type		__assertfail,@function
